// auto-generated by cutlass_sweep.gemm — config: {"arch": "sm_90", "cluster_m": 1, "cluster_n": 1, "dtype": "bf16", "dtype_b": "bf16", "layout": "nt", "stages": 0, "tile_k": 16, "tile_m": 256, "tile_n": 224}
#include "cutlass/cutlass.h"
#include "cutlass/gemm/collective/collective_builder.hpp"
#include "cutlass/gemm/device/gemm_universal_adapter.h"
#include "cutlass/gemm/kernel/gemm_universal.hpp"
#include "cutlass/epilogue/collective/collective_builder.hpp"

using ElemA = cutlass::bfloat16_t;
using ElemB = cutlass::bfloat16_t;
using ElemCD = cutlass::bfloat16_t;
using Acc  = float;
using TileShape    = cute::Shape<cute::_256, cute::_224, cute::_16>;
using ClusterShape = cute::Shape<cute::_1, cute::_1, cute::_1>;

using CollectiveEpilogue = typename cutlass::epilogue::collective::CollectiveBuilder<
    cutlass::arch::Sm90, cutlass::arch::OpClassTensorOp,
    TileShape, ClusterShape,
    cutlass::epilogue::collective::EpilogueTileAuto,
    Acc, Acc,
    ElemCD, cutlass::layout::RowMajor, 128 / cutlass::sizeof_bits<ElemCD>::value,
    ElemCD, cutlass::layout::RowMajor, 128 / cutlass::sizeof_bits<ElemCD>::value,
    cutlass::epilogue::collective::EpilogueScheduleAuto
  >::CollectiveOp;

using CollectiveMainloop = typename cutlass::gemm::collective::CollectiveBuilder<
    cutlass::arch::Sm90, cutlass::arch::OpClassTensorOp,
    ElemA, cutlass::layout::RowMajor, 128 / cutlass::sizeof_bits<ElemA>::value,
    ElemB, cutlass::layout::ColumnMajor, 128 / cutlass::sizeof_bits<ElemB>::value,
    Acc,
    TileShape, ClusterShape,
    cutlass::gemm::collective::StageCountAutoCarveout<static_cast<int>(sizeof(typename CollectiveEpilogue::SharedStorage))>,
    cutlass::gemm::collective::KernelScheduleAuto
  >::CollectiveOp;

using GemmKernel = cutlass::gemm::kernel::GemmUniversal<
    cute::Shape<int,int,int,int>,
    CollectiveMainloop,
    CollectiveEpilogue
>;
using Gemm = cutlass::gemm::device::GemmUniversalAdapter<GemmKernel>;

// Force the device kernel symbol into the cubin without needing a host main.
auto* _anchor = &cutlass::device_kernel<GemmKernel>;


// ===== COMPILED SASS (sm_90a) =====

	.target	sm_90a

	.elftype	@"ET_EXEC"


//--------------------- .note.nv.tkinfo           --------------------------
	.section	.note.nv.tkinfo,"",@"SHT_NOTE"
	.sectionflags	@"SHF_NOTE_NV_TKINFO"
	.tkinfo
        /*0018*/ 	.word	0x00000002
        /*0030*/ 	.string	""
        /*0030*/ 	.string	"ptxas"
        /*0030*/ 	.string	"Cuda compilation tools, release 13.0, V13.0.88"
        /*0030*/ 	.string	"Build cuda_13.0.r13.0/compiler.36424714_0"
        /*0030*/ 	.string	"-arch sm_90a -m 64 "



//--------------------- .note.nv.cuinfo           --------------------------
	.section	.note.nv.cuinfo,"",@"SHT_NOTE"
	.sectionflags	@"SHF_NOTE_NV_CUINFO"
        /*0018*/ 	.short	0x0002
        /*001a*/ 	.short	0x005a
        /*001c*/ 	.short	0x0082
	.zero		2


//--------------------- .nv.info                  --------------------------
	.section	.nv.info,"",@"SHT_CUDA_INFO"
	.align	4


	//----- nvinfo : EIATTR_REGCOUNT
	.align		4
        /*0000*/ 	.byte	0x04, 0x2f
        /*0002*/ 	.short	(.L_15 - .L_14)
	.align		4
.L_14:
        /*0004*/ 	.word	index@(_ZN7cutlass13device_kernelINS_4gemm6kernel13GemmUniversalIN4cute5tupleIJiiiiEEENS1_10collective13CollectiveMmaINS1_34MainloopSm90TmaGmmaWarpSpecializedILi15ENS5_IJNS4_1CILi1EEESB_SB_EEENS1_35KernelTmaWarpSpecializedCooperativeEEENS5_IJNSA_ILi256EEENSA_ILi224EEENSA_ILi16EEEEEENS_10bfloat16_tENS5_IJlSB_lEEESJ_SK_NS4_8TiledMMAINS4_8MMA_AtomIJNS4_4SM904GMMA27MMA_64x32x16_F32BF16BF16_SSILNSO_5MajorE0ELSQ_0ELNSO_7ScaleInE1ELSR_1EEEEEENS4_6LayoutINS5_IJNSA_ILi2EEESB_SB_EEENS5_IJSB_NSA_ILi0EEESX_EEEEENS5_IJNS4_10UnderscoreES10_S10_EEEEENS4_13SM90_TMA_LOADENS4_14ComposedLayoutINS4_7SwizzleILi1ELi4ELi3EEENS4_18smem_ptr_flag_bitsILi16EEENSU_INS5_IJNSA_ILi8EEESH_EEENS5_IJSH_SB_EEEEEEEvNS4_8identityES13_S1D_vS1E_EENS_8epilogue10collective6detail29Sm90TmaWarpSpecializedAdapterINS1H_15DefaultEpilogueISJ_SK_SK_NS1G_6thread17LinearCombinationISJ_Li1EffLNS1L_9ScaleType4KindE0ELNS_15FloatRoundStyleE2ESJ_EENS1_15EpilogueDefaultEEEEEvvEEEEvNT_6ParamsE)
        /*0008*/ 	.word	0x000000a8


	//----- nvinfo : EIATTR_FRAME_SIZE
	.align		4
.L_15:
        /*000c*/ 	.byte	0x04, 0x11
        /*000e*/ 	.short	(.L_17 - .L_16)
	.align		4
.L_16:
        /*0010*/ 	.word	index@(_ZN7cutlass13device_kernelINS_4gemm6kernel13GemmUniversalIN4cute5tupleIJiiiiEEENS1_10collective13CollectiveMmaINS1_34MainloopSm90TmaGmmaWarpSpecializedILi15ENS5_IJNS4_1CILi1EEESB_SB_EEENS1_35KernelTmaWarpSpecializedCooperativeEEENS5_IJNSA_ILi256EEENSA_ILi224EEENSA_ILi16EEEEEENS_10bfloat16_tENS5_IJlSB_lEEESJ_SK_NS4_8TiledMMAINS4_8MMA_AtomIJNS4_4SM904GMMA27MMA_64x32x16_F32BF16BF16_SSILNSO_5MajorE0ELSQ_0ELNSO_7ScaleInE1ELSR_1EEEEEENS4_6LayoutINS5_IJNSA_ILi2EEESB_SB_EEENS5_IJSB_NSA_ILi0EEESX_EEEEENS5_IJNS4_10UnderscoreES10_S10_EEEEENS4_13SM90_TMA_LOADENS4_14ComposedLayoutINS4_7SwizzleILi1ELi4ELi3EEENS4_18smem_ptr_flag_bitsILi16EEENSU_INS5_IJNSA_ILi8EEESH_EEENS5_IJSH_SB_EEEEEEEvNS4_8identityES13_S1D_vS1E_EENS_8epilogue10collective6detail29Sm90TmaWarpSpecializedAdapterINS1H_15DefaultEpilogueISJ_SK_SK_NS1G_6thread17LinearCombinationISJ_Li1EffLNS1L_9ScaleType4KindE0ELNS_15FloatRoundStyleE2ESJ_EENS1_15EpilogueDefaultEEEEEvvEEEEvNT_6ParamsE)
        /*0014*/ 	.word	0x00000080


	//----- nvinfo : EIATTR_MIN_STACK_SIZE
	.align		4
.L_17:
        /*0018*/ 	.byte	0x04, 0x12
        /*001a*/ 	.short	(.L_19 - .L_18)
	.align		4
.L_18:
        /*001c*/ 	.word	index@(_ZN7cutlass13device_kernelINS_4gemm6kernel13GemmUniversalIN4cute5tupleIJiiiiEEENS1_10collective13CollectiveMmaINS1_34MainloopSm90TmaGmmaWarpSpecializedILi15ENS5_IJNS4_1CILi1EEESB_SB_EEENS1_35KernelTmaWarpSpecializedCooperativeEEENS5_IJNSA_ILi256EEENSA_ILi224EEENSA_ILi16EEEEEENS_10bfloat16_tENS5_IJlSB_lEEESJ_SK_NS4_8TiledMMAINS4_8MMA_AtomIJNS4_4SM904GMMA27MMA_64x32x16_F32BF16BF16_SSILNSO_5MajorE0ELSQ_0ELNSO_7ScaleInE1ELSR_1EEEEEENS4_6LayoutINS5_IJNSA_ILi2EEESB_SB_EEENS5_IJSB_NSA_ILi0EEESX_EEEEENS5_IJNS4_10UnderscoreES10_S10_EEEEENS4_13SM90_TMA_LOADENS4_14ComposedLayoutINS4_7SwizzleILi1ELi4ELi3EEENS4_18smem_ptr_flag_bitsILi16EEENSU_INS5_IJNSA_ILi8EEESH_EEENS5_IJSH_SB_EEEEEEEvNS4_8identityES13_S1D_vS1E_EENS_8epilogue10collective6detail29Sm90TmaWarpSpecializedAdapterINS1H_15DefaultEpilogueISJ_SK_SK_NS1G_6thread17LinearCombinationISJ_Li1EffLNS1L_9ScaleType4KindE0ELNS_15FloatRoundStyleE2ESJ_EENS1_15EpilogueDefaultEEEEEvvEEEEvNT_6ParamsE)
        /*0020*/ 	.word	0x00000080
.L_19:


//--------------------- .nv.compat                --------------------------
	.section	.nv.compat,"",@"SHT_CUDA_COMPAT_INFO"
	.align	4
        /*0000*/ 	.byte	0x02, 0x09, 0x01, 0x00, 0x02, 0x02, 0x04, 0x00, 0x02, 0x05, 0x05, 0x00, 0x03, 0x07, 0x01, 0x01
        /*0010*/ 	.byte	0x02, 0x03, 0x01, 0x00, 0x02, 0x06, 0x01, 0x00, 0x04, 0x0b, 0x08, 0x00, 0x00, 0x00, 0x00, 0x00
        /*0020*/ 	.byte	0x00, 0x00, 0x00, 0x00


//--------------------- .nv.info._ZN7cutlass13device_kernelINS_4gemm6kernel13GemmUniversalIN4cute5tupleIJiiiiEEENS1_10collective13CollectiveMmaINS1_34MainloopSm90TmaGmmaWarpSpecializedILi15ENS5_IJNS4_1CILi1EEESB_SB_EEENS1_35KernelTmaWarpSpecializedCooperativeEEENS5_IJNSA_ILi256EEENSA_ILi224EEENSA_ILi16EEEEEENS_10bfloat16_tENS5_IJlSB_lEEESJ_SK_NS4_8TiledMMAINS4_8MMA_AtomIJNS4_4SM904GMMA27MMA_64x32x16_F32BF16BF16_SSILNSO_5MajorE0ELSQ_0ELNSO_7ScaleInE1ELSR_1EEEEEENS4_6LayoutINS5_IJNSA_ILi2EEESB_SB_EEENS5_IJSB_NSA_ILi0EEESX_EEEEENS5_IJNS4_10UnderscoreES10_S10_EEEEENS4_13SM90_TMA_LOADENS4_14ComposedLayoutINS4_7SwizzleILi1ELi4ELi3EEENS4_18smem_ptr_flag_bitsILi16EEENSU_INS5_IJNSA_ILi8EEESH_EEENS5_IJSH_SB_EEEEEEEvNS4_8identityES13_S1D_vS1E_EENS_8epilogue10collective6detail29Sm90TmaWarpSpecializedAdapterINS1H_15DefaultEpilogueISJ_SK_SK_NS1G_6thread17LinearCombinationISJ_Li1EffLNS1L_9ScaleType4KindE0ELNS_15FloatRoundStyleE2ESJ_EENS1_15EpilogueDefaultEEEEEvvEEEEvNT_6ParamsE --------------------------
	.section	.nv.info._ZN7cutlass13device_kernelINS_4gemm6kernel13GemmUniversalIN4cute5tupleIJiiiiEEENS1_10collective13CollectiveMmaINS1_34MainloopSm90TmaGmmaWarpSpecializedILi15ENS5_IJNS4_1CILi1EEESB_SB_EEENS1_35KernelTmaWarpSpecializedCooperativeEEENS5_IJNSA_ILi256EEENSA_ILi224EEENSA_ILi16EEEEEENS_10bfloat16_tENS5_IJlSB_lEEESJ_SK_NS4_8TiledMMAINS4_8MMA_AtomIJNS4_4SM904GMMA27MMA_64x32x16_F32BF16BF16_SSILNSO_5MajorE0ELSQ_0ELNSO_7ScaleInE1ELSR_1EEEEEENS4_6LayoutINS5_IJNSA_ILi2EEESB_SB_EEENS5_IJSB_NSA_ILi0EEESX_EEEEENS5_IJNS4_10UnderscoreES10_S10_EEEEENS4_13SM90_TMA_LOADENS4_14ComposedLayoutINS4_7SwizzleILi1ELi4ELi3EEENS4_18smem_ptr_flag_bitsILi16EEENSU_INS5_IJNSA_ILi8EEESH_EEENS5_IJSH_SB_EEEEEEEvNS4_8identityES13_S1D_vS1E_EENS_8epilogue10collective6detail29Sm90TmaWarpSpecializedAdapterINS1H_15DefaultEpilogueISJ_SK_SK_NS1G_6thread17LinearCombinationISJ_Li1EffLNS1L_9ScaleType4KindE0ELNS_15FloatRoundStyleE2ESJ_EENS1_15EpilogueDefaultEEEEEvvEEEEvNT_6ParamsE,"",@"SHT_CUDA_INFO"
	.sectionflags	@""
	.align	4


	//----- nvinfo : EIATTR_CUDA_API_VERSION
	.align		4
        /*0000*/ 	.byte	0x04, 0x37
        /*0002*/ 	.short	(.L_21 - .L_20)
.L_20:
        /*0004*/ 	.word	0x00000082


	//----- nvinfo : EIATTR_KPARAM_INFO
	.align		4
.L_21:
        /*0008*/ 	.byte	0x04, 0x17
        /*000a*/ 	.short	(.L_23 - .L_22)
.L_22:
        /*000c*/ 	.word	0x00000000
        /*0010*/ 	.short	0x0000
        /*0012*/ 	.short	0x0070
        /*0014*/ 	.byte	0x00, 0xf0, 0x01, 0x10


	//----- nvinfo : EIATTR_SPARSE_MMA_MASK
	.align		4
.L_23:
        /*0018*/ 	.byte	0x03, 0x50
        /*001a*/ 	.short	0x0000


	//----- nvinfo : EIATTR_MAXREG_COUNT
	.align		4
        /*001c*/ 	.byte	0x03, 0x1b
        /*001e*/ 	.short	0x00a8


	//----- nvinfo : EIATTR_NUM_BARRIERS
	.align		4
        /*0020*/ 	.byte	0x02, 0x4c
        /*0022*/ 	.byte	0x01
	.zero		1


	//----- nvinfo : EIATTR_EXTERNS
	.align		4
        /*0024*/ 	.byte	0x04, 0x0f
        /*0026*/ 	.short	(.L_25 - .L_24)


	//   ....[0]....
	.align		4
.L_24:
        /*0028*/ 	.word	index@(__assertfail)


	//----- nvinfo : EIATTR_ANNOTATIONS
	.align		4
.L_25:
        /*002c*/ 	.byte	0x04, 0x55
        /*002e*/ 	.short	(.L_27 - .L_26)


	//   ....[0]....
.L_26:
        /*0030*/ 	.word	0x00000001
        /*0034*/ 	.byte	0x20, 0x08, 0x00, 0x00, 0x01, 0x00, 0x00, 0x00, 0x40, 0x08, 0x00, 0x00, 0x01, 0x00, 0x00, 0x00
        /* <DEDUP_REMOVED lines=56> */
        /*03c4*/ 	.byte	0x30, 0x1f, 0x01, 0x00, 0x01, 0x00, 0x00, 0x00, 0x50, 0x1f, 0x01, 0x00


	//----- nvinfo : EIATTR_MERCURY_ISA_VERSION
	.align		4
.L_27:
        /*03d0*/ 	.byte	0x03, 0x5f
        /*03d2*/ 	.short	0x0101


	//----- nvinfo : EIATTR_INT_WARP_WIDE_INSTR_OFFSETS
	.align		4
        /*03d4*/ 	.byte	0x04, 0x31
        /*03d6*/ 	.short	(.L_29 - .L_28)


	//   ....[0]....
.L_28:
        /*03d8*/ 	.word	0x00000690


	//   ....[1]....
        /*03dc*/ 	.word	0x000006a0


	//   ....[2]....
        /*03e0*/ 	.word	0x00000730


	//----- nvinfo : EIATTR_COOP_GROUP_MASK_REGIDS
	.align		4
.L_29:
        /*03e4*/ 	.byte	0x04, 0x29
        /*03e6*/ 	.short	(.L_31 - .L_30)


	//   ....[0]....
.L_30:
        /*03e8*/ 	.word	0xffffffff


	//   ....[1]....
        /*03ec*/ 	.word	0xffffffff


	//   ....[2]....
        /*03f0*/ 	.word	0xffffffff


	//   ....[3]....
        /*03f4*/ 	.word	0xffffffff


	//   ....[4]....
        /*03f8*/ 	.word	0xffffffff


	//----- nvinfo : EIATTR_COOP_GROUP_INSTR_OFFSETS
	.align		4
.L_31:
        /*03fc*/ 	.byte	0x04, 0x28
        /*03fe*/ 	.short	(.L_33 - .L_32)


	//   ....[0]....
.L_32:
        /*0400*/ 	.word	0x00000070


	//   ....[1]....
        /*0404*/ 	.word	0x00000080


	//   ....[2]....
        /*0408*/ 	.word	0x000001a0


	//   ....[3]....
        /*040c*/ 	.word	0x00000540


	//   ....[4]....
        /*0410*/ 	.word	0x00001300


	//----- nvinfo : EIATTR_REG_RECONFIG
	.align		4
.L_33:
        /*0414*/ 	.byte	0x01, 0x54
	.zero		2


	//----- nvinfo : EIATTR_SYSCALL_OFFSETS
	.align		4
        /*0418*/ 	.byte	0x04, 0x46
        /*041a*/ 	.short	(.L_35 - .L_34)


	//   ....[0]....
.L_34:
        /*041c*/ 	.word	0x000014b0


	//----- nvinfo : EIATTR_MBARRIER_INSTR_OFFSETS
	.align		4
.L_35:
        /*0420*/ 	.byte	0x04, 0x39
        /*0422*/ 	.short	(.L_37 - .L_36)


	//   ....[0]....
.L_36:
        /*0424*/ 	.word	0x00000340
        /*0428*/ 	.word	0x000000ff
        /*042c*/ 	.word	0x00000000
        /*0430*/ 	.short	0x0100
        /*0432*/ 	.byte	0x08
	.zero		1


	//   ....[1]....
        /*0434*/ 	.word	0x00000350
        /*0438*/ 	.word	0x000000ff
        /*043c*/ 	.word	0x00000078
        /*0440*/ 	.short	0x0100
        /*0442*/ 	.byte	0x08
	.zero		1


	//   ....[2]....
        /*0444*/ 	.word	0x00000360
        /*0448*/ 	.word	0x000000ff
        /*044c*/ 	.word	0x00000008
        /*0450*/ 	.short	0x0100
        /*0452*/ 	.byte	0x08
	.zero		1


	//   ....[3]....
        /*0454*/ 	.word	0x00000370
        /*0458*/ 	.word	0x000000ff
        /*045c*/ 	.word	0x00000080
        /*0460*/ 	.short	0x0100
        /*0462*/ 	.byte	0x08
	.zero		1


	//   ....[4]....
        /*0464*/ 	.word	0x00000380
        /*0468*/ 	.word	0x000000ff
        /*046c*/ 	.word	0x00000010
        /*0470*/ 	.short	0x0100
        /*0472*/ 	.byte	0x08
	.zero		1


	//   ....[5]....
        /*0474*/ 	.word	0x00000390
        /*0478*/ 	.word	0x000000ff
        /*047c*/ 	.word	0x00000088
        /*0480*/ 	.short	0x0100
        /*0482*/ 	.byte	0x08
	.zero		1


	//   ....[6]....
        /*0484*/ 	.word	0x000003a0
        /*0488*/ 	.word	0x000000ff
        /*048c*/ 	.word	0x00000018
        /*0490*/ 	.short	0x0100
        /*0492*/ 	.byte	0x08
	.zero		1


	//   ....[7]....
        /*0494*/ 	.word	0x000003b0
        /*0498*/ 	.word	0x000000ff
        /*049c*/ 	.word	0x00000090
        /*04a0*/ 	.short	0x0100
        /*04a2*/ 	.byte	0x08
	.zero		1


	//   ....[8]....
        /*04a4*/ 	.word	0x000003c0
        /*04a8*/ 	.word	0x000000ff
        /*04ac*/ 	.word	0x00000020
        /*04b0*/ 	.short	0x0100
        /*04b2*/ 	.byte	0x08
	.zero		1


	//   ....[9]....
        /*04b4*/ 	.word	0x000003d0
        /*04b8*/ 	.word	0x000000ff
        /*04bc*/ 	.word	0x00000098
        /*04c0*/ 	.short	0x0100
        /*04c2*/ 	.byte	0x08
	.zero		1


	//   ....[10]....
        /*04c4*/ 	.word	0x000003e0
        /*04c8*/ 	.word	0x000000ff
        /*04cc*/ 	.word	0x00000028
        /*04d0*/ 	.short	0x0100
        /*04d2*/ 	.byte	0x08
	.zero		1


	//   ....[11]....
        /*04d4*/ 	.word	0x000003f0
        /*04d8*/ 	.word	0x000000ff
        /*04dc*/ 	.word	0x000000a0
        /*04e0*/ 	.short	0x0100
        /*04e2*/ 	.byte	0x08
	.zero		1


	//   ....[12]....
        /*04e4*/ 	.word	0x00000400
        /*04e8*/ 	.word	0x000000ff
        /*04ec*/ 	.word	0x00000030
        /*04f0*/ 	.short	0x0100
        /*04f2*/ 	.byte	0x08
	.zero		1


	//   ....[13]....
        /*04f4*/ 	.word	0x00000410
        /*04f8*/ 	.word	0x000000ff
        /*04fc*/ 	.word	0x000000a8
        /*0500*/ 	.short	0x0100
        /*0502*/ 	.byte	0x08
	.zero		1


	//   ....[14]....
        /*0504*/ 	.word	0x00000420
        /*0508*/ 	.word	0x000000ff
        /*050c*/ 	.word	0x00000038
        /*0510*/ 	.short	0x0100
        /*0512*/ 	.byte	0x08
	.zero		1


	//   ....[15]....
        /*0514*/ 	.word	0x00000430
        /*0518*/ 	.word	0x000000ff
        /*051c*/ 	.word	0x000000b0
        /*0520*/ 	.short	0x0100
        /*0522*/ 	.byte	0x08
	.zero		1


	//   ....[16]....
        /*0524*/ 	.word	0x00000440
        /*0528*/ 	.word	0x000000ff
        /*052c*/ 	.word	0x00000040
        /*0530*/ 	.short	0x0100
        /*0532*/ 	.byte	0x08
	.zero		1


	//   ....[17]....
        /*0534*/ 	.word	0x00000450
        /*0538*/ 	.word	0x000000ff
        /*053c*/ 	.word	0x000000b8
        /*0540*/ 	.short	0x0100
        /*0542*/ 	.byte	0x08
	.zero		1


	//   ....[18]....
        /*0544*/ 	.word	0x00000460
        /*0548*/ 	.word	0x000000ff
        /*054c*/ 	.word	0x00000048
        /*0550*/ 	.short	0x0100
        /*0552*/ 	.byte	0x08
	.zero		1


	//   ....[19]....
        /*0554*/ 	.word	0x00000470
        /*0558*/ 	.word	0x000000ff
        /*055c*/ 	.word	0x000000c0
        /*0560*/ 	.short	0x0100
        /*0562*/ 	.byte	0x08
	.zero		1


	//   ....[20]....
        /*0564*/ 	.word	0x00000480
        /*0568*/ 	.word	0x000000ff
        /*056c*/ 	.word	0x00000050
        /*0570*/ 	.short	0x0100
        /*0572*/ 	.byte	0x08
	.zero		1


	//   ....[21]....
        /*0574*/ 	.word	0x00000490
        /*0578*/ 	.word	0x000000ff
        /*057c*/ 	.word	0x000000c8
        /*0580*/ 	.short	0x0100
        /*0582*/ 	.byte	0x08
	.zero		1


	//   ....[22]....
        /*0584*/ 	.word	0x000004a0
        /*0588*/ 	.word	0x000000ff
        /*058c*/ 	.word	0x00000058
        /*0590*/ 	.short	0x0100
        /*0592*/ 	.byte	0x08
	.zero		1


	//   ....[23]....
        /*0594*/ 	.word	0x000004b0
        /*0598*/ 	.word	0x000000ff
        /*059c*/ 	.word	0x000000d0
        /*05a0*/ 	.short	0x0100
        /*05a2*/ 	.byte	0x08
	.zero		1


	//   ....[24]....
        /*05a4*/ 	.word	0x000004c0
        /*05a8*/ 	.word	0x000000ff
        /*05ac*/ 	.word	0x00000060
        /*05b0*/ 	.short	0x0100
        /*05b2*/ 	.byte	0x08
	.zero		1


	//   ....[25]....
        /*05b4*/ 	.word	0x000004d0
        /*05b8*/ 	.word	0x000000ff
        /*05bc*/ 	.word	0x000000d8
        /*05c0*/ 	.short	0x0100
        /*05c2*/ 	.byte	0x08
	.zero		1


	//   ....[26]....
        /*05c4*/ 	.word	0x000004e0
        /*05c8*/ 	.word	0x000000ff
        /*05cc*/ 	.word	0x00000068
        /*05d0*/ 	.short	0x0100
        /*05d2*/ 	.byte	0x08
	.zero		1


	//   ....[27]....
        /*05d4*/ 	.word	0x000004f0
        /*05d8*/ 	.word	0x000000ff
        /*05dc*/ 	.word	0x000000e0
        /*05e0*/ 	.short	0x0100
        /*05e2*/ 	.byte	0x08
	.zero		1


	//   ....[28]....
        /*05e4*/ 	.word	0x00000500
        /*05e8*/ 	.word	0x000000ff
        /*05ec*/ 	.word	0x00000070
        /*05f0*/ 	.short	0x0100
        /*05f2*/ 	.byte	0x08
	.zero		1


	//   ....[29]....
        /*05f4*/ 	.word	0x00000510
        /*05f8*/ 	.word	0x000000ff
        /*05fc*/ 	.word	0x000000e8
        /*0600*/ 	.short	0x0100
        /*0602*/ 	.byte	0x08
	.zero		1


	//   ....[30]....
        /*0604*/ 	.word	0x000007b0
        /*0608*/ 	.word	0x000000ff
        /*060c*/ 	.word	0x00000100
        /*0610*/ 	.short	0x0100
        /*0612*/ 	.byte	0x10
	.zero		1


	//   ....[31]....
        /*0614*/ 	.word	0x00000850
        /*0618*/ 	.word	0x000000ff
        /*061c*/ 	.word	0x00000108
        /*0620*/ 	.short	0x0100
        /*0622*/ 	.byte	0x10
	.zero		1


	//   ....[32]....
        /*0624*/ 	.word	0x00001550
        /*0628*/ 	.word	0x00000003
        /*062c*/ 	.word	0x00000000
        /*0630*/ 	.short	0x010a
        /*0632*/ 	.byte	0x3f
	.zero		1


	//   ....[33]....
        /*0634*/ 	.word	0x00001590
        /*0638*/ 	.word	0x00000003
        /*063c*/ 	.word	0x00000000
        /*0640*/ 	.short	0x010a
        /*0642*/ 	.byte	0x3f
	.zero		1


	//   ....[34]....
        /*0644*/ 	.word	0x00001d10
        /*0648*/ 	.word	0x000000ff
        /*064c*/ 	.word	0x00000000
        /*0650*/ 	.short	0x010a
        /*0652*/ 	.byte	0x04
	.zero		1


	//   ....[35]....
        /*0654*/ 	.word	0x00001d50
        /*0658*/ 	.word	0x000000ff
        /*065c*/ 	.word	0x00000000
        /*0660*/ 	.short	0x010a
        /*0662*/ 	.byte	0x04
	.zero		1


	//   ....[36]....
        /*0664*/ 	.word	0x000024f0
        /*0668*/ 	.word	0x000000ff
        /*066c*/ 	.word	0x00000000
        /*0670*/ 	.short	0x0101
        /*0672*/ 	.byte	0x04
	.zero		1


	//   ....[37]....
        /*0674*/ 	.word	0x000026b0
        /*0678*/ 	.word	0x00000000
        /*067c*/ 	.word	0x00000000
        /*0680*/ 	.short	0x0101
        /*0682*/ 	.byte	0x3f
	.zero		1


	//   ....[38]....
        /*0684*/ 	.word	0x00011ad0
        /*0688*/ 	.word	0x0000000c
        /*068c*/ 	.word	0x00000078
        /*0690*/ 	.short	0x010a
        /*0692*/ 	.byte	0x3f
	.zero		1


	//   ....[39]....
        /*0694*/ 	.word	0x00011e50
        /*0698*/ 	.word	0x00000002
        /*069c*/ 	.word	0x00000108
        /*06a0*/ 	.short	0x0101
        /*06a2*/ 	.byte	0x3f
	.zero		1


	//   ....[40]....
        /*06a4*/ 	.word	0x00012650
        /*06a8*/ 	.word	0x00000005
        /*06ac*/ 	.word	0x00000000
        /*06b0*/ 	.short	0x010a
        /*06b2*/ 	.byte	0x3f
	.zero		1


	//   ....[41]....
        /*06b4*/ 	.word	0x000126e0
        /*06b8*/ 	.word	0x00000007
        /*06bc*/ 	.word	0x00000000
        /*06c0*/ 	.short	0x010a
        /*06c2*/ 	.byte	0x3f
	.zero		1


	//   ....[42]....
        /*06c4*/ 	.word	0x00012770
        /*06c8*/ 	.word	0x00000007
        /*06cc*/ 	.word	0x00000000
        /*06d0*/ 	.short	0x010a
        /*06d2*/ 	.byte	0x3f
	.zero		1


	//   ....[43]....
        /*06d4*/ 	.word	0x00012800
        /*06d8*/ 	.word	0x00000007
        /*06dc*/ 	.word	0x00000000
        /*06e0*/ 	.short	0x010a
        /*06e2*/ 	.byte	0x3f
	.zero		1


	//   ....[44]....
        /*06e4*/ 	.word	0x00012890
        /*06e8*/ 	.word	0x00000007
        /*06ec*/ 	.word	0x00000000
        /*06f0*/ 	.short	0x010a
        /*06f2*/ 	.byte	0x3f
	.zero		1


	//   ....[45]....
        /*06f4*/ 	.word	0x00012920
        /*06f8*/ 	.word	0x00000007
        /*06fc*/ 	.word	0x00000000
        /*0700*/ 	.short	0x010a
        /*0702*/ 	.byte	0x3f
	.zero		1


	//   ....[46]....
        /*0704*/ 	.word	0x000129b0
        /*0708*/ 	.word	0x00000007
        /*070c*/ 	.word	0x00000000
        /*0710*/ 	.short	0x010a
        /*0712*/ 	.byte	0x3f
	.zero		1


	//   ....[47]....
        /*0714*/ 	.word	0x00012a40
        /*0718*/ 	.word	0x00000007
        /*071c*/ 	.word	0x00000000
        /*0720*/ 	.short	0x010a
        /*0722*/ 	.byte	0x3f
	.zero		1


	//   ....[48]....
        /*0724*/ 	.word	0x00012ad0
        /*0728*/ 	.word	0x00000007
        /*072c*/ 	.word	0x00000000
        /*0730*/ 	.short	0x010a
        /*0732*/ 	.byte	0x3f
	.zero		1


	//   ....[49]....
        /*0734*/ 	.word	0x00012b60
        /*0738*/ 	.word	0x00000007
        /*073c*/ 	.word	0x00000000
        /*0740*/ 	.short	0x010a
        /*0742*/ 	.byte	0x3f
	.zero		1


	//   ....[50]....
        /*0744*/ 	.word	0x00012bf0
        /*0748*/ 	.word	0x00000007
        /*074c*/ 	.word	0x00000000
        /*0750*/ 	.short	0x010a
        /*0752*/ 	.byte	0x3f
	.zero		1


	//   ....[51]....
        /*0754*/ 	.word	0x00012c80
        /*0758*/ 	.word	0x00000007
        /*075c*/ 	.word	0x00000000
        /*0760*/ 	.short	0x010a
        /*0762*/ 	.byte	0x3f
	.zero		1


	//   ....[52]....
        /*0764*/ 	.word	0x00012d10
        /*0768*/ 	.word	0x00000007
        /*076c*/ 	.word	0x00000000
        /*0770*/ 	.short	0x010a
        /*0772*/ 	.byte	0x3f
	.zero		1


	//   ....[53]....
        /*0774*/ 	.word	0x00012da0
        /*0778*/ 	.word	0x00000007
        /*077c*/ 	.word	0x00000000
        /*0780*/ 	.short	0x010a
        /*0782*/ 	.byte	0x3f
	.zero		1


	//   ....[54]....
        /*0784*/ 	.word	0x00012e30
        /*0788*/ 	.word	0x00000003
        /*078c*/ 	.word	0x00000000
        /*0790*/ 	.short	0x010a
        /*0792*/ 	.byte	0x3f
	.zero		1


	//   ....[55]....
        /*0794*/ 	.word	0x00012e90
        /*0798*/ 	.word	0x00000003
        /*079c*/ 	.word	0x00000000
        /*07a0*/ 	.short	0x010a
        /*07a2*/ 	.byte	0x3f
	.zero		1


	//   ....[56]....
        /*07a4*/ 	.word	0x00012ef0
        /*07a8*/ 	.word	0x00000005
        /*07ac*/ 	.word	0x00000000
        /*07b0*/ 	.short	0x010a
        /*07b2*/ 	.byte	0x3f
	.zero		1


	//   ....[57]....
        /*07b4*/ 	.word	0x00012fc0
        /*07b8*/ 	.word	0x0000000c
        /*07bc*/ 	.word	0x00000078
        /*07c0*/ 	.short	0x010a
        /*07c2*/ 	.byte	0x3f
	.zero		1


	//   ....[58]....
        /*07c4*/ 	.word	0x00013090
        /*07c8*/ 	.word	0x00000005
        /*07cc*/ 	.word	0x00000000
        /*07d0*/ 	.short	0x010a
        /*07d2*/ 	.byte	0x3f
	.zero		1


	//   ....[59]....
        /*07d4*/ 	.word	0x000130e0
        /*07d8*/ 	.word	0x00000007
        /*07dc*/ 	.word	0x00000000
        /*07e0*/ 	.short	0x010a
        /*07e2*/ 	.byte	0x3f
	.zero		1


	//   ....[60]....
        /*07e4*/ 	.word	0x00013130
        /*07e8*/ 	.word	0x00000007
        /*07ec*/ 	.word	0x00000000
        /*07f0*/ 	.short	0x010a
        /*07f2*/ 	.byte	0x3f
	.zero		1


	//   ....[61]....
        /*07f4*/ 	.word	0x00013180
        /*07f8*/ 	.word	0x00000007
        /*07fc*/ 	.word	0x00000000
        /*0800*/ 	.short	0x010a
        /*0802*/ 	.byte	0x3f
	.zero		1


	//   ....[62]....
        /*0804*/ 	.word	0x000131d0
        /*0808*/ 	.word	0x00000007
        /*080c*/ 	.word	0x00000000
        /*0810*/ 	.short	0x010a
        /*0812*/ 	.byte	0x3f
	.zero		1


	//   ....[63]....
        /*0814*/ 	.word	0x00013220
        /*0818*/ 	.word	0x00000007
        /*081c*/ 	.word	0x00000000
        /*0820*/ 	.short	0x010a
        /*0822*/ 	.byte	0x3f
	.zero		1


	//   ....[64]....
        /*0824*/ 	.word	0x00013270
        /*0828*/ 	.word	0x00000007
        /*082c*/ 	.word	0x00000000
        /*0830*/ 	.short	0x010a
        /*0832*/ 	.byte	0x3f
	.zero		1


	//   ....[65]....
        /*0834*/ 	.word	0x000132c0
        /*0838*/ 	.word	0x00000007
        /*083c*/ 	.word	0x00000000
        /*0840*/ 	.short	0x010a
        /*0842*/ 	.byte	0x3f
	.zero		1


	//   ....[66]....
        /*0844*/ 	.word	0x00013310
        /*0848*/ 	.word	0x00000007
        /*084c*/ 	.word	0x00000000
        /*0850*/ 	.short	0x010a
        /*0852*/ 	.byte	0x3f
	.zero		1


	//   ....[67]....
        /*0854*/ 	.word	0x00013360
        /*0858*/ 	.word	0x00000007
        /*085c*/ 	.word	0x00000000
        /*0860*/ 	.short	0x010a
        /*0862*/ 	.byte	0x3f
	.zero		1


	//   ....[68]....
        /*0864*/ 	.word	0x000133b0
        /*0868*/ 	.word	0x00000007
        /*086c*/ 	.word	0x00000000
        /*0870*/ 	.short	0x010a
        /*0872*/ 	.byte	0x3f
	.zero		1


	//   ....[69]....
        /*0874*/ 	.word	0x00013400
        /*0878*/ 	.word	0x00000007
        /*087c*/ 	.word	0x00000000
        /*0880*/ 	.short	0x010a
        /*0882*/ 	.byte	0x3f
	.zero		1


	//   ....[70]....
        /*0884*/ 	.word	0x00013450
        /*0888*/ 	.word	0x00000007
        /*088c*/ 	.word	0x00000000
        /*0890*/ 	.short	0x010a
        /*0892*/ 	.byte	0x3f
	.zero		1


	//   ....[71]....
        /*0894*/ 	.word	0x000134a0
        /*0898*/ 	.word	0x00000007
        /*089c*/ 	.word	0x00000000
        /*08a0*/ 	.short	0x010a
        /*08a2*/ 	.byte	0x3f
	.zero		1


	//----- nvinfo : EIATTR_NUM_MBARRIERS
	.align		4
.L_37:
        /*08a4*/ 	.byte	0x03, 0x38
        /*08a6*/ 	.short	0x0020


	//----- nvinfo : EIATTR_EXIT_INSTR_OFFSETS
	.align		4
        /*08a8*/ 	.byte	0x04, 0x1c
        /*08aa*/ 	.short	(.L_39 - .L_38)


	//   ....[0]....
.L_38:
        /*08ac*/ 	.word	0x000008b0


	//   ....[1]....
        /*08b0*/ 	.word	0x00001220


	//   ....[2]....
        /*08b4*/ 	.word	0x00011050


	//   ....[3]....
        /*08b8*/ 	.word	0x00011760


	//   ....[4]....
        /*08bc*/ 	.word	0x00012e80


	//----- nvinfo : EIATTR_MAX_THREADS
	.align		4
.L_39:
        /*08c0*/ 	.byte	0x04, 0x05
        /*08c2*/ 	.short	(.L_41 - .L_40)
.L_40:
        /*08c4*/ 	.word	0x00000180
        /*08c8*/ 	.word	0x00000001
        /*08cc*/ 	.word	0x00000001


	//----- nvinfo : EIATTR_CRS_STACK_SIZE
	.align		4
.L_41:
        /*08d0*/ 	.byte	0x04, 0x1e
        /*08d2*/ 	.short	(.L_43 - .L_42)
.L_42:
        /*08d4*/ 	.word	0x00000000


	//----- nvinfo : EIATTR_CBANK_PARAM_SIZE
	.align		4
.L_43:
        /*08d8*/ 	.byte	0x03, 0x19
        /*08da*/ 	.short	0x0470


	//----- nvinfo : EIATTR_PARAM_CBANK
	.align		4
        /*08dc*/ 	.byte	0x04, 0x0a
        /*08de*/ 	.short	(.L_45 - .L_44)
	.align		4
.L_44:
        /*08e0*/ 	.word	index@(.nv.constant0._ZN7cutlass13device_kernelINS_4gemm6kernel13GemmUniversalIN4cute5tupleIJiiiiEEENS1_10collective13CollectiveMmaINS1_34MainloopSm90TmaGmmaWarpSpecializedILi15ENS5_IJNS4_1CILi1EEESB_SB_EEENS1_35KernelTmaWarpSpecializedCooperativeEEENS5_IJNSA_ILi256EEENSA_ILi224EEENSA_ILi16EEEEEENS_10bfloat16_tENS5_IJlSB_lEEESJ_SK_NS4_8TiledMMAINS4_8MMA_AtomIJNS4_4SM904GMMA27MMA_64x32x16_F32BF16BF16_SSILNSO_5MajorE0ELSQ_0ELNSO_7ScaleInE1ELSR_1EEEEEENS4_6LayoutINS5_IJNSA_ILi2EEESB_SB_EEENS5_IJSB_NSA_ILi0EEESX_EEEEENS5_IJNS4_10UnderscoreES10_S10_EEEEENS4_13SM90_TMA_LOADENS4_14ComposedLayoutINS4_7SwizzleILi1ELi4ELi3EEENS4_18smem_ptr_flag_bitsILi16EEENSU_INS5_IJNSA_ILi8EEESH_EEENS5_IJSH_SB_EEEEEEEvNS4_8identityES13_S1D_vS1E_EENS_8epilogue10collective6detail29Sm90TmaWarpSpecializedAdapterINS1H_15DefaultEpilogueISJ_SK_SK_NS1G_6thread17LinearCombinationISJ_Li1EffLNS1L_9ScaleType4KindE0ELNS_15FloatRoundStyleE2ESJ_EENS1_15EpilogueDefaultEEEEEvvEEEEvNT_6ParamsE)
        /*08e4*/ 	.short	0x0210
        /*08e6*/ 	.short	0x0470


	//----- nvinfo : EIATTR_SW_WAR
	.align		4
.L_45:
        /*08e8*/ 	.byte	0x04, 0x36
        /*08ea*/ 	.short	(.L_47 - .L_46)
.L_46:
        /*08ec*/ 	.word	0x00000008
.L_47:


//--------------------- .nv.callgraph             --------------------------
	.section	.nv.callgraph,"",@"SHT_CUDA_CALLGRAPH"
	.align	4
	.sectionentsize	8
	.align		4
        /*0000*/ 	.word	0x00000000
	.align		4
        /*0004*/ 	.word	0xffffffff
	.align		4
        /*0008*/ 	.word	index@(_ZN7cutlass13device_kernelINS_4gemm6kernel13GemmUniversalIN4cute5tupleIJiiiiEEENS1_10collective13CollectiveMmaINS1_34MainloopSm90TmaGmmaWarpSpecializedILi15ENS5_IJNS4_1CILi1EEESB_SB_EEENS1_35KernelTmaWarpSpecializedCooperativeEEENS5_IJNSA_ILi256EEENSA_ILi224EEENSA_ILi16EEEEEENS_10bfloat16_tENS5_IJlSB_lEEESJ_SK_NS4_8TiledMMAINS4_8MMA_AtomIJNS4_4SM904GMMA27MMA_64x32x16_F32BF16BF16_SSILNSO_5MajorE0ELSQ_0ELNSO_7ScaleInE1ELSR_1EEEEEENS4_6LayoutINS5_IJNSA_ILi2EEESB_SB_EEENS5_IJSB_NSA_ILi0EEESX_EEEEENS5_IJNS4_10UnderscoreES10_S10_EEEEENS4_13SM90_TMA_LOADENS4_14ComposedLayoutINS4_7SwizzleILi1ELi4ELi3EEENS4_18smem_ptr_flag_bitsILi16EEENSU_INS5_IJNSA_ILi8EEESH_EEENS5_IJSH_SB_EEEEEEEvNS4_8identityES13_S1D_vS1E_EENS_8epilogue10collective6detail29Sm90TmaWarpSpecializedAdapterINS1H_15DefaultEpilogueISJ_SK_SK_NS1G_6thread17LinearCombinationISJ_Li1EffLNS1L_9ScaleType4KindE0ELNS_15FloatRoundStyleE2ESJ_EENS1_15EpilogueDefaultEEEEEvvEEEEvNT_6ParamsE)
	.align		4
        /*000c*/ 	.word	index@(__assertfail)
	.align		4
        /*0010*/ 	.word	0x00000000
	.align		4
        /*0014*/ 	.word	0xfffffffe
	.align		4
        /*0018*/ 	.word	0x00000000
	.align		4
        /*001c*/ 	.word	0xfffffffd
	.align		4
        /*0020*/ 	.word	0x00000000
	.align		4
        /*0024*/ 	.word	0xfffffffc


//--------------------- .nv.constant4             --------------------------
	.section	.nv.constant4,"a",@progbits
	.align	8
	.align		8
.nv.constant4:
        /*0000*/ 	.dword	__assertfail
	.align		8
        /*0008*/ 	.dword	__unnamed_1
	.align		8
        /*0010*/ 	.dword	_ZN39_INTERNAL_499229ba_4_k_cu_3ced0075_59774cuda3std3__45__cpo5beginE
	.align		8
        /*0018*/ 	.dword	_ZN39_INTERNAL_499229ba_4_k_cu_3ced0075_59774cuda3std3__45__cpo3endE
	.align		8
        /*0020*/ 	.dword	_ZN39_INTERNAL_499229ba_4_k_cu_3ced0075_59774cuda3std3__45__cpo6cbeginE
	.align		8
        /*0028*/ 	.dword	_ZN39_INTERNAL_499229ba_4_k_cu_3ced0075_59774cuda3std3__45__cpo4cendE
	.align		8
        /*0030*/ 	.dword	_ZN39_INTERNAL_499229ba_4_k_cu_3ced0075_59774cuda3std3__441_GLOBAL__N__499229ba_4_k_cu_3ced0075_59776ignoreE
	.align		8
        /*0038*/ 	.dword	_ZN39_INTERNAL_499229ba_4_k_cu_3ced0075_59774cuda3std3__419piecewise_constructE
	.align		8
        /*0040*/ 	.dword	_ZN39_INTERNAL_499229ba_4_k_cu_3ced0075_59774cuda3std3__48in_placeE
	.align		8
        /*0048*/ 	.dword	_ZN39_INTERNAL_499229ba_4_k_cu_3ced0075_59774cuda3std6ranges3__45__cpo4swapE
	.align		8
        /*0050*/ 	.dword	_ZN39_INTERNAL_499229ba_4_k_cu_3ced0075_59774cuda3std6ranges3__45__cpo9iter_moveE
	.align		8
        /*0058*/ 	.dword	_ZN39_INTERNAL_499229ba_4_k_cu_3ced0075_59774cute7productE
	.align		8
        /*0060*/ 	.dword	_ZN39_INTERNAL_499229ba_4_k_cu_3ced0075_59774cute1_E
	.align		8
        /*0068*/ 	.dword	$str$22
	.align		8
        /*0070*/ 	.dword	$str$23


//--------------------- .text._ZN7cutlass13device_kernelINS_4gemm6kernel13GemmUniversalIN4cute5tupleIJiiiiEEENS1_10collective13CollectiveMmaINS1_34MainloopSm90TmaGmmaWarpSpecializedILi15ENS5_IJNS4_1CILi1EEESB_SB_EEENS1_35KernelTmaWarpSpecializedCooperativeEEENS5_IJNSA_ILi256EEENSA_ILi224EEENSA_ILi16EEEEEENS_10bfloat16_tENS5_IJlSB_lEEESJ_SK_NS4_8TiledMMAINS4_8MMA_AtomIJNS4_4SM904GMMA27MMA_64x32x16_F32BF16BF16_SSILNSO_5MajorE0ELSQ_0ELNSO_7ScaleInE1ELSR_1EEEEEENS4_6LayoutINS5_IJNSA_ILi2EEESB_SB_EEENS5_IJSB_NSA_ILi0EEESX_EEEEENS5_IJNS4_10UnderscoreES10_S10_EEEEENS4_13SM90_TMA_LOADENS4_14ComposedLayoutINS4_7SwizzleILi1ELi4ELi3EEENS4_18smem_ptr_flag_bitsILi16EEENSU_INS5_IJNSA_ILi8EEESH_EEENS5_IJSH_SB_EEEEEEEvNS4_8identityES13_S1D_vS1E_EENS_8epilogue10collective6detail29Sm90TmaWarpSpecializedAdapterINS1H_15DefaultEpilogueISJ_SK_SK_NS1G_6thread17LinearCombinationISJ_Li1EffLNS1L_9ScaleType4KindE0ELNS_15FloatRoundStyleE2ESJ_EENS1_15EpilogueDefaultEEEEEvvEEEEvNT_6ParamsE --------------------------
	.section	.text._ZN7cutlass13device_kernelINS_4gemm6kernel13GemmUniversalIN4cute5tupleIJiiiiEEENS1_10collective13CollectiveMmaINS1_34MainloopSm90TmaGmmaWarpSpecializedILi15ENS5_IJNS4_1CILi1EEESB_SB_EEENS1_35KernelTmaWarpSpecializedCooperativeEEENS5_IJNSA_ILi256EEENSA_ILi224EEENSA_ILi16EEEEEENS_10bfloat16_tENS5_IJlSB_lEEESJ_SK_NS4_8TiledMMAINS4_8MMA_AtomIJNS4_4SM904GMMA27MMA_64x32x16_F32BF16BF16_SSILNSO_5MajorE0ELSQ_0ELNSO_7ScaleInE1ELSR_1EEEEEENS4_6LayoutINS5_IJNSA_ILi2EEESB_SB_EEENS5_IJSB_NSA_ILi0EEESX_EEEEENS5_IJNS4_10UnderscoreES10_S10_EEEEENS4_13SM90_TMA_LOADENS4_14ComposedLayoutINS4_7SwizzleILi1ELi4ELi3EEENS4_18smem_ptr_flag_bitsILi16EEENSU_INS5_IJNSA_ILi8EEESH_EEENS5_IJSH_SB_EEEEEEEvNS4_8identityES13_S1D_vS1E_EENS_8epilogue10collective6detail29Sm90TmaWarpSpecializedAdapterINS1H_15DefaultEpilogueISJ_SK_SK_NS1G_6thread17LinearCombinationISJ_Li1EffLNS1L_9ScaleType4KindE0ELNS_15FloatRoundStyleE2ESJ_EENS1_15EpilogueDefaultEEEEEvvEEEEvNT_6ParamsE,"ax",@progbits
	.align	128
.text._ZN7cutlass13device_kernelINS_4gemm6kernel13GemmUniversalIN4cute5tupleIJiiiiEEENS1_10collective13CollectiveMmaINS1_34MainloopSm90TmaGmmaWarpSpecializedILi15ENS5_IJNS4_1CILi1EEESB_SB_EEENS1_35KernelTmaWarpSpecializedCooperativeEEENS5_IJNSA_ILi256EEENSA_ILi224EEENSA_ILi16EEEEEENS_10bfloat16_tENS5_IJlSB_lEEESJ_SK_NS4_8TiledMMAINS4_8MMA_AtomIJNS4_4SM904GMMA27MMA_64x32x16_F32BF16BF16_SSILNSO_5MajorE0ELSQ_0ELNSO_7ScaleInE1ELSR_1EEEEEENS4_6LayoutINS5_IJNSA_ILi2EEESB_SB_EEENS5_IJSB_NSA_ILi0EEESX_EEEEENS5_IJNS4_10UnderscoreES10_S10_EEEEENS4_13SM90_TMA_LOADENS4_14ComposedLayoutINS4_7SwizzleILi1ELi4ELi3EEENS4_18smem_ptr_flag_bitsILi16EEENSU_INS5_IJNSA_ILi8EEESH_EEENS5_IJSH_SB_EEEEEEEvNS4_8identityES13_S1D_vS1E_EENS_8epilogue10collective6detail29Sm90TmaWarpSpecializedAdapterINS1H_15DefaultEpilogueISJ_SK_SK_NS1G_6thread17LinearCombinationISJ_Li1EffLNS1L_9ScaleType4KindE0ELNS_15FloatRoundStyleE2ESJ_EENS1_15EpilogueDefaultEEEEEvvEEEEvNT_6ParamsE:
        .type           _ZN7cutlass13device_kernelINS_4gemm6kernel13GemmUniversalIN4cute5tupleIJiiiiEEENS1_10collective13CollectiveMmaINS1_34MainloopSm90TmaGmmaWarpSpecializedILi15ENS5_IJNS4_1CILi1EEESB_SB_EEENS1_35KernelTmaWarpSpecializedCooperativeEEENS5_IJNSA_ILi256EEENSA_ILi224EEENSA_ILi16EEEEEENS_10bfloat16_tENS5_IJlSB_lEEESJ_SK_NS4_8TiledMMAINS4_8MMA_AtomIJNS4_4SM904GMMA27MMA_64x32x16_F32BF16BF16_SSILNSO_5MajorE0ELSQ_0ELNSO_7ScaleInE1ELSR_1EEEEEENS4_6LayoutINS5_IJNSA_ILi2EEESB_SB_EEENS5_IJSB_NSA_ILi0EEESX_EEEEENS5_IJNS4_10UnderscoreES10_S10_EEEEENS4_13SM90_TMA_LOADENS4_14ComposedLayoutINS4_7SwizzleILi1ELi4ELi3EEENS4_18smem_ptr_flag_bitsILi16EEENSU_INS5_IJNSA_ILi8EEESH_EEENS5_IJSH_SB_EEEEEEEvNS4_8identityES13_S1D_vS1E_EENS_8epilogue10collective6detail29Sm90TmaWarpSpecializedAdapterINS1H_15DefaultEpilogueISJ_SK_SK_NS1G_6thread17LinearCombinationISJ_Li1EffLNS1L_9ScaleType4KindE0ELNS_15FloatRoundStyleE2ESJ_EENS1_15EpilogueDefaultEEEEEvvEEEEvNT_6ParamsE,@function
        .size           _ZN7cutlass13device_kernelINS_4gemm6kernel13GemmUniversalIN4cute5tupleIJiiiiEEENS1_10collective13CollectiveMmaINS1_34MainloopSm90TmaGmmaWarpSpecializedILi15ENS5_IJNS4_1CILi1EEESB_SB_EEENS1_35KernelTmaWarpSpecializedCooperativeEEENS5_IJNSA_ILi256EEENSA_ILi224EEENSA_ILi16EEEEEENS_10bfloat16_tENS5_IJlSB_lEEESJ_SK_NS4_8TiledMMAINS4_8MMA_AtomIJNS4_4SM904GMMA27MMA_64x32x16_F32BF16BF16_SSILNSO_5MajorE0ELSQ_0ELNSO_7ScaleInE1ELSR_1EEEEEENS4_6LayoutINS5_IJNSA_ILi2EEESB_SB_EEENS5_IJSB_NSA_ILi0EEESX_EEEEENS5_IJNS4_10UnderscoreES10_S10_EEEEENS4_13SM90_TMA_LOADENS4_14ComposedLayoutINS4_7SwizzleILi1ELi4ELi3EEENS4_18smem_ptr_flag_bitsILi16EEENSU_INS5_IJNSA_ILi8EEESH_EEENS5_IJSH_SB_EEEEEEEvNS4_8identityES13_S1D_vS1E_EENS_8epilogue10collective6detail29Sm90TmaWarpSpecializedAdapterINS1H_15DefaultEpilogueISJ_SK_SK_NS1G_6thread17LinearCombinationISJ_Li1EffLNS1L_9ScaleType4KindE0ELNS_15FloatRoundStyleE2ESJ_EENS1_15EpilogueDefaultEEEEEvvEEEEvNT_6ParamsE,(.L_x_535 - _ZN7cutlass13device_kernelINS_4gemm6kernel13GemmUniversalIN4cute5tupleIJiiiiEEENS1_10collective13CollectiveMmaINS1_34MainloopSm90TmaGmmaWarpSpecializedILi15ENS5_IJNS4_1CILi1EEESB_SB_EEENS1_35KernelTmaWarpSpecializedCooperativeEEENS5_IJNSA_ILi256EEENSA_ILi224EEENSA_ILi16EEEEEENS_10bfloat16_tENS5_IJlSB_lEEESJ_SK_NS4_8TiledMMAINS4_8MMA_AtomIJNS4_4SM904GMMA27MMA_64x32x16_F32BF16BF16_SSILNSO_5MajorE0ELSQ_0ELNSO_7ScaleInE1ELSR_1EEEEEENS4_6LayoutINS5_IJNSA_ILi2EEESB_SB_EEENS5_IJSB_NSA_ILi0EEESX_EEEEENS5_IJNS4_10UnderscoreES10_S10_EEEEENS4_13SM90_TMA_LOADENS4_14ComposedLayoutINS4_7SwizzleILi1ELi4ELi3EEENS4_18smem_ptr_flag_bitsILi16EEENSU_INS5_IJNSA_ILi8EEESH_EEENS5_IJSH_SB_EEEEEEEvNS4_8identityES13_S1D_vS1E_EENS_8epilogue10collective6detail29Sm90TmaWarpSpecializedAdapterINS1H_15DefaultEpilogueISJ_SK_SK_NS1G_6thread17LinearCombinationISJ_Li1EffLNS1L_9ScaleType4KindE0ELNS_15FloatRoundStyleE2ESJ_EENS1_15EpilogueDefaultEEEEEvvEEEEvNT_6ParamsE)
        .other          _ZN7cutlass13device_kernelINS_4gemm6kernel13GemmUniversalIN4cute5tupleIJiiiiEEENS1_10collective13CollectiveMmaINS1_34MainloopSm90TmaGmmaWarpSpecializedILi15ENS5_IJNS4_1CILi1EEESB_SB_EEENS1_35KernelTmaWarpSpecializedCooperativeEEENS5_IJNSA_ILi256EEENSA_ILi224EEENSA_ILi16EEEEEENS_10bfloat16_tENS5_IJlSB_lEEESJ_SK_NS4_8TiledMMAINS4_8MMA_AtomIJNS4_4SM904GMMA27MMA_64x32x16_F32BF16BF16_SSILNSO_5MajorE0ELSQ_0ELNSO_7ScaleInE1ELSR_1EEEEEENS4_6LayoutINS5_IJNSA_ILi2EEESB_SB_EEENS5_IJSB_NSA_ILi0EEESX_EEEEENS5_IJNS4_10UnderscoreES10_S10_EEEEENS4_13SM90_TMA_LOADENS4_14ComposedLayoutINS4_7SwizzleILi1ELi4ELi3EEENS4_18smem_ptr_flag_bitsILi16EEENSU_INS5_IJNSA_ILi8EEESH_EEENS5_IJSH_SB_EEEEEEEvNS4_8identityES13_S1D_vS1E_EENS_8epilogue10collective6detail29Sm90TmaWarpSpecializedAdapterINS1H_15DefaultEpilogueISJ_SK_SK_NS1G_6thread17LinearCombinationISJ_Li1EffLNS1L_9ScaleType4KindE0ELNS_15FloatRoundStyleE2ESJ_EENS1_15EpilogueDefaultEEEEEvvEEEEvNT_6ParamsE,@"STO_CUDA_ENTRY STV_DEFAULT"
_ZN7cutlass13device_kernelINS_4gemm6kernel13GemmUniversalIN4cute5tupleIJiiiiEEENS1_10collective13CollectiveMmaINS1_34MainloopSm90TmaGmmaWarpSpecializedILi15ENS5_IJNS4_1CILi1EEESB_SB_EEENS1_35KernelTmaWarpSpecializedCooperativeEEENS5_IJNSA_ILi256EEENSA_ILi224EEENSA_ILi16EEEEEENS_10bfloat16_tENS5_IJlSB_lEEESJ_SK_NS4_8TiledMMAINS4_8MMA_AtomIJNS4_4SM904GMMA27MMA_64x32x16_F32BF16BF16_SSILNSO_5MajorE0ELSQ_0ELNSO_7ScaleInE1ELSR_1EEEEEENS4_6LayoutINS5_IJNSA_ILi2EEESB_SB_EEENS5_IJSB_NSA_ILi0EEESX_EEEEENS5_IJNS4_10UnderscoreES10_S10_EEEEENS4_13SM90_TMA_LOADENS4_14ComposedLayoutINS4_7SwizzleILi1ELi4ELi3EEENS4_18smem_ptr_flag_bitsILi16EEENSU_INS5_IJNSA_ILi8EEESH_EEENS5_IJSH_SB_EEEEEEEvNS4_8identityES13_S1D_vS1E_EENS_8epilogue10collective6detail29Sm90TmaWarpSpecializedAdapterINS1H_15DefaultEpilogueISJ_SK_SK_NS1G_6thread17LinearCombinationISJ_Li1EffLNS1L_9ScaleType4KindE0ELNS_15FloatRoundStyleE2ESJ_EENS1_15EpilogueDefaultEEEEEvvEEEEvNT_6ParamsE:
[----:B------:R-:W0:Y:S02]  /*0000*/  LDC R1, c[0x0][0x28] ;  /* 0x00000a00ff017b82 */ /* 0x000e240000000800 */
[----:B0-----:R-:W-:Y:S01]  /*0010*/  VIADD R1, R1, 0xffffff80 ;  /* 0xffffff8001017836 */ /* 0x001fe20000000000 */
[----:B------:R-:W0:Y:S01]  /*0020*/  S2R R2, SR_TID.X ;  /* 0x0000000000027919 */ /* 0x000e220000002100 */
[----:B------:R-:W-:Y:S01]  /*0030*/  ELECT P0, URZ, PT ;  /* 0x00000000003f782f */ /* 0x000fe20003800000 */
[----:B------:R-:W-:Y:S01]  /*0040*/  BSSY B0, `(.L_x_0) ;  /* 0x0000015000007945 */ /* 0x000fe20003800000 */
[--C-:B0-----:R-:W-:Y:S02]  /*0050*/  SHF.R.U32.HI R0, RZ, 0x5, R2.reuse ;  /* 0x00000005ff007819 */ /* 0x101fe40000011602 */
[----:B------:R-:W-:-:S03]  /*0060*/  SHF.R.U32.HI R2, RZ, 0x7, R2 ;  /* 0x00000007ff027819 */ /* 0x000fc60000011602 */
[----:B------:R-:W0:Y:S04]  /*0070*/  SHFL.IDX PT, R3, R0, RZ, 0x1f ;  /* 0x00001fff00037589 */ /* 0x000e2800000e0000 */
[----:B------:R-:W1:Y:S01]  /*0080*/  SHFL.IDX PT, R2, R2, RZ, 0x1f ;  /* 0x00001fff02027589 */ /* 0x000e6200000e0000 */
[----:B0-----:R-:W-:Y:S02]  /*0090*/  R2UR UR10, R3 ;  /* 0x00000000030a72ca */ /* 0x001fe400000e0000 */
[----:B-1----:R-:W-:-:S11]  /*00a0*/  R2UR UR5, R2 ;  /* 0x00000000020572ca */ /* 0x002fd600000e0000 */
[----:B------:R-:W-:Y:S02]  /*00b0*/  USHF.R.S32.HI UR4, URZ, 0x1f, UR10 ;  /* 0x0000001f3f047899 */ /* 0x000fe4000801140a */
[----:B------:R-:W-:Y:S02]  /*00c0*/  ISETP.NE.OR P0, PT, RZ, UR10, !P0 ;  /* 0x0000000aff007c0c */ /* 0x000fe4000c705670 */
[----:B------:R-:W-:-:S04]  /*00d0*/  ULEA.HI UR4, UR4, UR10, URZ, 0x2 ;  /* 0x0000000a04047291 */ /* 0x000fc8000f8f103f */
[----:B------:R-:W-:-:S04]  /*00e0*/  ULOP3.LUT UR4, UR4, 0xfffffffc, URZ, 0xc0, !UPT ;  /* 0xfffffffc04047892 */ /* 0x000fc8000f8ec03f */
[----:B------:R-:W-:-:S03]  /*00f0*/  UIADD3 UR10, UR10, -UR4, URZ ;  /* 0x800000040a0a7290 */ /* 0x000fc6000fffe03f */
[----:B------:R-:W-:Y:S09]  /*0100*/  @P0 BRA `(.L_x_1) ;  /* 0x0000000000200947 */ /* 0x000ff20003800000 */
[----:B------:R-:W-:Y:S02]  /*0110*/  ULDC.64 UR6, c[0x0][0x198] ;  /* 0x0000660000067ab9 */ /* 0x000fe40000000a00 */
[----:B------:R-:W-:Y:S02]  /*0120*/  UIADD3 UR8, UP0, UR6, 0xf0, URZ ;  /* 0x000000f006087890 */ /* 0x000fe4000ff1e03f */
[----:B------:R-:W-:Y:S02]  /*0130*/  UIADD3 UR6, UP1, UR6, 0x1f0, URZ ;  /* 0x000001f006067890 */ /* 0x000fe4000ff3e03f */
[----:B------:R-:W-:Y:S02]  /*0140*/  UIADD3.X UR9, URZ, UR7, URZ, UP0, !UPT ;  /* 0x000000073f097290 */ /* 0x000fe400087fe43f */
[----:B------:R-:W-:-:S07]  /*0150*/  UIADD3.X UR7, URZ, UR7, URZ, UP1, !UPT ;  /* 0x000000073f077290 */ /* 0x000fce0008ffe43f */
[----:B------:R0:W-:Y:S02]  /*0160*/  UTMACCTL.PF [UR8] ;  /* 0x00000000080079b9 */ /* 0x0001e40008040000 */
[----:B------:R0:W-:Y:S02]  /*0170*/  UTMACCTL.PF [UR6] ;  /* 0x00000000060079b9 */ /* 0x0001e40008040000 */
[----:B0-----:R-:W-:Y:S01]  /*0180*/  NOP ;  /* 0x0000000000007918 */ /* 0x001fe20000000000 */
.L_x_1:
[----:B------:R-:W-:Y:S05]  /*0190*/  BSYNC B0 ;  /* 0x0000000000007941 */ /* 0x000fea0003800000 */
.L_x_0:
[----:B------:R-:W0:Y:S01]  /*01a0*/  SHFL.IDX PT, R2, R0, RZ, 0x1f ;  /* 0x00001fff00027589 */ /* 0x000e2200000e0000 */
[----:B------:R-:W-:Y:S01]  /*01b0*/  UISETP.NE.AND UP0, UPT, UR10, 0x3, UPT ;  /* 0x000000030a00788c */ /* 0x000fe2000bf05270 */
[----:B------:R-:W-:Y:S01]  /*01c0*/  ISETP.NE.AND P1, PT, RZ, UR5, PT ;  /* 0x00000005ff007c0c */ /* 0x000fe2000bf25270 */
[----:B------:R-:W-:Y:S02]  /*01d0*/  UIADD3 UR18, UR5, -0x1, URZ ;  /* 0xffffffff05127890 */ /* 0x000fe4000fffe03f */
[----:B------:R-:W-:Y:S02]  /*01e0*/  UISETP.EQ.OR UP0, UPT, UR10, URZ, !UP0 ;  /* 0x0000003f0a00728c */ /* 0x000fe4000c702670 */
[----:B------:R-:W-:Y:S02]  /*01f0*/  UISETP.GE.U32.AND UP1, UPT, UR18, 0x2, UPT ;  /* 0x000000021200788c */ /* 0x000fe4000bf26070 */
[----:B------:R-:W-:-:S04]  /*0200*/  UISETP.EQ.AND UP0, UPT, UR5, URZ, UP0 ;  /* 0x0000003f0500728c */ /* 0x000fc80008702270 */
[----:B------:R-:W-:-:S04]  /*0210*/  USEL UR38, URZ, 0x1, !UP0 ;  /* 0x000000013f267887 */ /* 0x000fc8000c000000 */
[----:B------:R-:W-:Y:S01]  /*0220*/  USEL UR38, UR38, 0x2, UP1 ;  /* 0x0000000226267887 */ /* 0x000fe20008800000 */
[----:B0-----:R-:W-:-:S13]  /*0230*/  ISETP.NE.AND P0, PT, R2, RZ, PT ;  /* 0x000000ff0200720c */ /* 0x001fda0003f05270 */
[----:B------:R-:W-:Y:S05]  /*0240*/  @P0 BRA `(.L_x_2) ;  /* 0x0000000000bc0947 */ /* 0x000fea0003800000 */
[----:B------:R-:W-:Y:S01]  /*0250*/  ELECT P0, URZ, PT ;  /* 0x00000000003f782f */ /* 0x000fe20003800000 */
[----:B------:R-:W-:-:S12]  /*0260*/  BSSY B0, `(.L_x_2) ;  /* 0x000002d000007945 */ /* 0x000fd80003800000 */
[----:B------:R-:W-:Y:S05]  /*0270*/  @!P0 BRA `(.L_x_3) ;  /* 0x0000000000ac8947 */ /* 0x000fea0003800000 */
[----:B------:R-:W0:Y:S01]  /*0280*/  S2UR UR8, SR_CgaCtaId ;  /* 0x00000000000879c3 */ /* 0x000e220000008800 */
[----:B------:R-:W-:Y:S01]  /*0290*/  UMOV UR4, 0x400 ;  /* 0x0000040000047882 */ /* 0x000fe20000000000 */
[----:B------:R-:W-:Y:S01]  /*02a0*/  UMOV UR5, 0x1 ;  /* 0x0000000100057882 */ /* 0x000fe20000000000 */
[----:B------:R-:W-:Y:S02]  /*02b0*/  UMOV UR6, 0x100 ;  /* 0x0000010000067882 */ /* 0x000fe40000000000 */
[----:B------:R-:W-:-:S04]  /*02c0*/  UIADD3 UR6, -UR6, 0x100000, URZ ;  /* 0x0010000006067890 */ /* 0x000fc8000fffe13f */
[----:B------:R-:W-:Y:S02]  /*02d0*/  USHF.L.U32 UR7, UR6, 0xb, URZ ;  /* 0x0000000b06077899 */ /* 0x000fe4000800063f */
[----:B------:R-:W-:Y:S02]  /*02e0*/  USHF.L.U32 UR6, UR6, 0x1, URZ ;  /* 0x0000000106067899 */ /* 0x000fe4000800063f */
[----:B0-----:R-:W-:Y:S02]  /*02f0*/  ULEA UR8, UR8, UR4, 0x18 ;  /* 0x0000000408087291 */ /* 0x001fe4000f8ec03f */
[----:B------:R-:W-:-:S04]  /*0300*/  UIADD3 UR4, -UR5, 0x100000, URZ ;  /* 0x0010000005047890 */ /* 0x000fc8000fffe13f */
[----:B------:R-:W-:Y:S02]  /*0310*/  USHF.L.U32 UR5, UR4, 0xb, URZ ;  /* 0x0000000b04057899 */ /* 0x000fe4000800063f */
[----:B------:R-:W-:Y:S01]  /*0320*/  USHF.L.U32 UR4, UR4, 0x1, URZ ;  /* 0x0000000104047899 */ /* 0x000fe2000800063f */
[----:B------:R-:W0:Y:S11]  /*0330*/  FENCE.VIEW.ASYNC.S ;  /* 0x00000000000073c6 */ /* 0x000e360000000000 */
[----:B0-----:R0:W1:Y:S01]  /*0340*/  SYNCS.EXCH.64 URZ, [UR8], UR4 ;  /* 0x00000004083f75b2 */ /* 0x0010620008000100 */
[----:B------:R0:W2:Y:S01]  /*0350*/  SYNCS.EXCH.64 URZ, [UR8+0x78], UR6 ;  /* 0x00007806083f75b2 */ /* 0x0000a20008000100 */
[----:B------:R0:W3:Y:S01]  /*0360*/  SYNCS.EXCH.64 URZ, [UR8+0x8], UR4 ;  /* 0x00000804083f75b2 */ /* 0x0000e20008000100 */
[----:B------:R0:W4:Y:S01]  /*0370*/  SYNCS.EXCH.64 URZ, [UR8+0x80], UR6 ;  /* 0x00008006083f75b2 */ /* 0x0001220008000100 */
[----:B------:R0:W0:Y:S01]  /*0380*/  SYNCS.EXCH.64 URZ, [UR8+0x10], UR4 ;  /* 0x00001004083f75b2 */ /* 0x0000220008000100 */
        /* <DEDUP_REMOVED lines=25> */
[----:B-1234-:R-:W-:Y:S01]  /*0520*/  NOP ;  /* 0x0000000000007918 */ /* 0x01efe20000000000 */
.L_x_3:
[----:B0-----:R-:W-:Y:S05]  /*0530*/  BSYNC B0 ;  /* 0x0000000000007941 */ /* 0x001fea0003800000 */
.L_x_2:
[----:B------:R-:W0:Y:S01]  /*0540*/  SHFL.IDX PT, R0, R0, RZ, 0x1f ;  /* 0x00001fff00007589 */ /* 0x000e2200000e0000 */
[----:B------:R-:W-:Y:S01]  /*0550*/  ELECT P0, URZ, PT ;  /* 0x00000000003f782f */ /* 0x000fe20003800000 */
[----:B------:R-:W1:Y:S01]  /*0560*/  S2UR UR17, SR_CTAID.Y ;  /* 0x00000000001179c3 */ /* 0x000e620000002600 */
[----:B------:R-:W-:Y:S01]  /*0570*/  ULDC UR5, c[0x0][0x65c] ;  /* 0x0001970000057ab9 */ /* 0x000fe20000000800 */
[----:B------:R-:W-:Y:S01]  /*0580*/  UMOV UR12, 0x20 ;  /* 0x00000020000c7882 */ /* 0x000fe20000000000 */
[----:B------:R-:W-:Y:S01]  /*0590*/  UISETP.NE.AND UP2, UPT, UR5, 0x1, UPT ;  /* 0x000000010500788c */ /* 0x000fe2000bf45270 */
[----:B------:R-:W-:Y:S01]  /*05a0*/  NOP ;  /* 0x0000000000007918 */ /* 0x000fe20000000000 */
[----:B------:R-:W-:Y:S02]  /*05b0*/  NOP ;  /* 0x0000000000007918 */ /* 0x000fe40000000000 */
[----:B------:R-:W-:Y:S01]  /*05c0*/  UP2UR UR39, UPR, URZ, 0x4 ;  /* 0x000000043f277883 */ /* 0x000fe20008000000 */
[----:B------:R-:W2:Y:S01]  /*05d0*/  S2UR UR4, SR_CTAID.X ;  /* 0x00000000000479c3 */ /* 0x000ea20000002500 */
[----:B------:R-:W-:-:S02]  /*05e0*/  PLOP3.LUT P2, PT, PT, PT, UP2, 0x80, 0x0 ;  /* 0x000000000000781c */ /* 0x000fc40003f4f028 */
[----:B------:R-:W-:Y:S02]  /*05f0*/  PLOP3.LUT P4, PT, PT, PT, UP2, 0x80, 0x0 ;  /* 0x000000000000781c */ /* 0x000fe40003f8f028 */
[----:B------:R-:W-:Y:S01]  /*0600*/  PLOP3.LUT P3, PT, PT, PT, UP2, 0x80, 0x0 ;  /* 0x000000000000781c */ /* 0x000fe20003f6f028 */
[----:B------:R-:W-:Y:S01]  /*0610*/  @UP2 ULDC UR14, c[0x0][0x10] ;  /* 0x00000400000e2ab9 */ /* 0x000fe20000000800 */
[----:B------:R-:W-:Y:S01]  /*0620*/  @UP2 UMOV UR9, URZ ;  /* 0x0000003f00092c82 */ /* 0x000fe20008000000 */
[----:B------:R-:W-:Y:S01]  /*0630*/  @!UP2 ULDC UR11, c[0x0][0xc] ;  /* 0x00000300000baab9 */ /* 0x000fe20000000800 */
[----:B0-----:R-:W-:Y:S01]  /*0640*/  ISETP.NE.OR P0, PT, R0, RZ, !P0 ;  /* 0x000000ff0000720c */ /* 0x001fe20004705670 */
[----:B-1----:R-:W-:Y:S02]  /*0650*/  @UP2 UMOV UR7, UR17 ;  /* 0x0000001100072c82 */ /* 0x002fe40008000000 */
[----:B------:R-:W-:Y:S01]  /*0660*/  @UP2 UMOV UR8, UR7 ;  /* 0x0000000700082c82 */ /* 0x000fe20008000000 */
[----:B------:R-:W-:Y:S01]  /*0670*/  @!UP2 UMOV UR7, UR17 ;  /* 0x000000110007ac82 */ /* 0x000fe20008000000 */
[----:B--2---:R-:W-:-:S08]  /*0680*/  @UP2 UIMAD.WIDE.U32 UR14, UR4, UR14, UR8 ;  /* 0x0000000e040e22a5 */ /* 0x004fd0000f8e0008 */
[----:B------:R-:W-:Y:S01]  /*0690*/  VOTEU.ALL UP0, P0 ;  /* 0x00000000003f7886 */ /* 0x000fe20000000000 */
[----:B------:R-:W-:Y:S01]  /*06a0*/  VOTEU.ALL UP1, P0 ;  /* 0x00000000003f7886 */ /* 0x000fe20000020000 */
[----:B------:R-:W-:-:S03]  /*06b0*/  IMAD.U32 R2, RZ, RZ, UR14 ;  /* 0x0000000eff027e24 */ /* 0x000fc6000f8e00ff */
[----:B------:R-:W0:Y:S01]  /*06c0*/  @!UP0 S2UR UR6, SR_CgaCtaId ;  /* 0x00000000000689c3 */ /* 0x000e220000008800 */
[----:B------:R-:W-:Y:S01]  /*06d0*/  @!UP0 UMOV UR5, 0x400 ;  /* 0x0000040000058882 */ /* 0x000fe20000000000 */
[----:B------:R-:W-:-:S04]  /*06e0*/  @!UP0 UIADD3 UR12, -UR12, 0x100000, URZ ;  /* 0x001000000c0c8890 */ /* 0x000fc8000fffe13f */
[----:B------:R-:W-:Y:S02]  /*06f0*/  @!UP0 USHF.L.U32 UR13, UR12, 0xb, URZ ;  /* 0x0000000b0c0d8899 */ /* 0x000fe4000800063f */
[----:B------:R-:W-:Y:S01]  /*0700*/  @!UP0 USHF.L.U32 UR12, UR12, 0x1, URZ ;  /* 0x000000010c0c8899 */ /* 0x000fe2000800063f */
[----:B------:R-:W-:Y:S01]  /*0710*/  IMAD.U32 R3, RZ, RZ, UR15 ;  /* 0x0000000fff037e24 */ /* 0x000fe2000f8e00ff */
[----:B0-----:R-:W-:Y:S01]  /*0720*/  @!UP0 ULEA UR16, UR6, UR5, 0x18 ;  /* 0x0000000506108291 */ /* 0x001fe2000f8ec03f */
[----:B------:R-:W-:Y:S01]  /*0730*/  VOTEU.ALL UP0, P0 ;  /* 0x00000000003f7886 */ /* 0x000fe20000000000 */
[----:B------:R-:W-:Y:S01]  /*0740*/  PLOP3.LUT P0, PT, PT, PT, UP2, 0x80, 0x0 ;  /* 0x000000000000781c */ /* 0x000fe20003f0f028 */
[----:B------:R-:W-:Y:S01]  /*0750*/  UMOV UR5, URZ ;  /* 0x0000003f00057c82 */ /* 0x000fe20008000000 */
[----:B------:R-:W-:Y:S01]  /*0760*/  @UP2 UMOV UR6, URZ ;  /* 0x0000003f00062c82 */ /* 0x000fe20008000000 */
[----:B------:R-:W-:Y:S02]  /*0770*/  @!UP2 UIMAD.WIDE.U32 UR8, UR11, UR7, UR4 ;  /* 0x000000070b08a2a5 */ /* 0x000fe4000f8e0004 */
[----:B------:R-:W-:-:S04]  /*0780*/  @UP2 UIADD3 UR6, UR15, UR6, URZ ;  /* 0x000000060f062290 */ /* 0x000fc8000fffe03f */
[----:B------:R-:W-:Y:S01]  /*0790*/  IMAD.U32 R5, RZ, RZ, UR9 ;  /* 0x00000009ff057e24 */ /* 0x000fe2000f8e00ff */
[----:B------:R-:W0:Y:S02]  /*07a0*/  FENCE.VIEW.ASYNC.S ;  /* 0x00000000000073c6 */ /* 0x000e240000000000 */
[----:B0-----:R0:W1:Y:S01]  /*07b0*/  @!UP0 SYNCS.EXCH.64 URZ, [UR16+0x100], UR12 ;  /* 0x0001000c103f85b2 */ /* 0x0010620008000100 */
[----:B------:R-:W-:Y:S02]  /*07c0*/  @P2 IMAD.U32 R6, RZ, RZ, UR6 ;  /* 0x00000006ff062e24 */ /* 0x000fe4000f8e00ff */
[----:B------:R-:W-:Y:S02]  /*07d0*/  @P0 IMAD.MOV.U32 R7, RZ, RZ, R2 ;  /* 0x000000ffff070224 */ /* 0x000fe400078e0002 */
[----:B------:R-:W-:Y:S02]  /*07e0*/  IMAD.U32 R2, RZ, RZ, UR8 ;  /* 0x00000008ff027e24 */ /* 0x000fe4000f8e00ff */
[----:B------:R-:W-:-:S02]  /*07f0*/  @!P4 IMAD.MOV.U32 R6, RZ, RZ, R5 ;  /* 0x000000ffff06c224 */ /* 0x000fc400078e0005 */
[----:B------:R-:W-:Y:S02]  /*0800*/  @!P3 IMAD.MOV.U32 R7, RZ, RZ, R2 ;  /* 0x000000ffff07b224 */ /* 0x000fe400078e0002 */
[----:B------:R-:W-:Y:S01]  /*0810*/  IMAD.U32 R3, RZ, RZ, UR9 ;  /* 0x00000009ff037e24 */ /* 0x000fe2000f8e00ff */
[----:B------:R0:W-:Y:S01]  /*0820*/  STL [R1+0x40], R6 ;  /* 0x0000400601007387 */ /* 0x0001e20000100800 */
[----:B------:R-:W-:-:S03]  /*0830*/  IMAD.U32 R4, RZ, RZ, UR8 ;  /* 0x00000008ff047e24 */ /* 0x000fc6000f8e00ff */
[----:B------:R0:W-:Y:S01]  /*0840*/  STL [R1+0x44], R7 ;  /* 0x0000440701007387 */ /* 0x0001e20000100800 */
[----:B------:R0:W1:Y:S01]  /*0850*/  @!UP1 SYNCS.EXCH.64 URZ, [UR16+0x108], UR12 ;  /* 0x0001080c103f95b2 */ /* 0x0000620008000100 */
[----:B------:R-:W-:Y:S01]  /*0860*/  NOP ;  /* 0x0000000000007918 */ /* 0x000fe20000000000 */
[----:B-1----:R-:W-:Y:S06]  /*0870*/  BAR.SYNC.DEFER_BLOCKING 0x0 ;  /* 0x0000000000007b1d */ /* 0x002fec0000010000 */
[----:B------:R-:W-:Y:S05]  /*0880*/  @!P1 BRA `(.L_x_4) ;  /* 0x0000010400f49947 */ /* 0x000fea0003800000 */
[----:B------:R-:W-:-:S06]  /*0890*/  UISETP.GT.U32.AND UP0, UPT, UR18, 0x1, UPT ;  /* 0x000000011200788c */ /* 0x000fcc000bf04070 */
[----:B------:R-:W-:-:S13]  /*08a0*/  PLOP3.LUT P0, PT, PT, PT, UP0, 0x80, 0x0 ;  /* 0x000000000000781c */ /* 0x000fda0003f0f008 */
[----:B0-----:R-:W-:Y:S05]  /*08b0*/  @P0 EXIT ;  /* 0x000000000000094d */ /* 0x001fea0003800000 */
[----:B------:R-:W-:Y:S01]  /*08c0*/  ULDC.64 UR8, c[0x0][0x650] ;  /* 0x0001940000087ab9 */ /* 0x000fe20000000a00 */
[----:B------:R-:W-:Y:S01]  /*08d0*/  UMOV UR44, 0xffffffff ;  /* 0xffffffff002c7882 */ /* 0x000fe20000000000 */
[----:B------:R-:W-:Y:S01]  /*08e0*/  ISETP.GE.U32.AND P0, PT, R7, UR8, PT ;  /* 0x0000000807007c0c */ /* 0x000fe2000bf06070 */
[----:B------:R-:W-:Y:S01]  /*08f0*/  UMOV UR43, 0xffffffff ;  /* 0xffffffff002b7882 */ /* 0x000fe20000000000 */
[----:B------:R-:W-:Y:S01]  /*0900*/  UMOV UR40, 0xffffffff ;  /* 0xffffffff00287882 */ /* 0x000fe20000000000 */
[----:B------:R-:W-:Y:S02]  /*0910*/  PRMT R0, RZ, 0x7610, R0 ;  /* 0x00007610ff007816 */ /* 0x000fe40000000000 */
[----:B------:R-:W-:-:S13]  /*0920*/  ISETP.GE.U32.AND.EX P0, PT, R6, UR9, PT, P0 ;  /* 0x0000000906007c0c */ /* 0x000fda000bf06100 */
[----:B------:R-:W-:Y:S05]  /*0930*/  @P0 BRA `(.L_x_5) ;  /* 0x0000000400800947 */ /* 0x000fea0003800000 */
[----:B------:R-:W-:Y:S01]  /*0940*/  I2FP.F32.U32 R0, UR4 ;  /* 0x0000000400007c45 */ /* 0x000fe20008201000 */
[----:B------:R-:W-:Y:S01]  /*0950*/  ULDC.64 UR16, c[0x0][0x628] ;  /* 0x00018a0000107ab9 */ /* 0x000fe20000000a00 */
[----:B------:R-:W-:Y:S01]  /*0960*/  ULDC UR6, c[0x0][0x150] ;  /* 0x0000540000067ab9 */ /* 0x000fe20000000800 */
[----:B------:R-:W-:Y:S01]  /*0970*/  ISETP.NE.U32.AND P0, PT, RZ, UR16, PT ;  /* 0x00000010ff007c0c */ /* 0x000fe2000bf05070 */
[----:B------:R-:W-:Y:S01]  /*0980*/  ULDC UR15, c[0x0][0x630] ;  /* 0x00018c00000f7ab9 */ /* 0x000fe20000000800 */
[----:B------:R-:W-:Y:S01]  /*0990*/  FMUL R0, R0, UR6 ;  /* 0x0000000600007c20 */ /* 0x000fe20008400000 */
[----:B------:R-:W-:Y:S01]  /*09a0*/  R2UR UR18, R7 ;  /* 0x00000000071272ca */ /* 0x000fe200000e0000 */
[----:B------:R-:W-:Y:S01]  /*09b0*/  ULDC UR20, c[0x0][0x154] ;  /* 0x0000550000147ab9 */ /* 0x000fe20000000800 */
[----:B------:R-:W-:Y:S01]  /*09c0*/  ISETP.NE.AND.EX P0, PT, RZ, UR17, PT, P0 ;  /* 0x00000011ff007c0c */ /* 0x000fe2000bf05300 */
[----:B------:R0:W1:Y:S01]  /*09d0*/  F2I.U32.TRUNC.NTZ R2, R0 ;  /* 0x0000000000027305 */ /* 0x000062000020f000 */
[----:B------:R-:W-:-:S02]  /*09e0*/  R2UR UR19, R6 ;  /* 0x00000000061372ca */ /* 0x000fc400000e0000 */
[----:B------:R-:W-:Y:S02]  /*09f0*/  R2UR UR8, R7 ;  /* 0x00000000070872ca */ /* 0x000fe400000e0000 */
[----:B------:R-:W-:-:S07]  /*0a00*/  R2UR UR9, R6 ;  /* 0x00000000060972ca */ /* 0x000fce00000e0000 */
[----:B0-----:R-:W-:Y:S08]  /*0a10*/  @!P0 BRA `(.L_x_6) ;  /* 0x0000000000308947 */ /* 0x001ff00003800000 */
[----:B------:R-:W-:Y:S01]  /*0a20*/  R2UR UR8, R7 ;  /* 0x00000000070872ca */ /* 0x000fe200000e0000 */
[----:B------:R-:W-:Y:S01]  /*0a30*/  ULDC UR6, c[0x0][0x634] ;  /* 0x00018d0000067ab9 */ /* 0x000fe20000000800 */
[----:B------:R-:W-:-:S11]  /*0a40*/  R2UR UR14, R6 ;  /* 0x00000000060e72ca */ /* 0x000fd600000e0000 */
[----:B------:R-:W-:-:S04]  /*0a50*/  UIADD3 UR6, UP0, UR8, UR6, URZ ;  /* 0x0000000608067290 */ /* 0x000fc8000ff1e03f */
[----:B------:R-:W-:-:S04]  /*0a60*/  UIADD3.X UR14, URZ, UR14, URZ, UP0, !UPT ;  /* 0x0000000e3f0e7290 */ /* 0x000fc800087fe43f */
[----:B------:R-:W-:-:S04]  /*0a70*/  UIMAD.WIDE.U32 UR8, UR14, UR16, URZ ;  /* 0x000000100e0872a5 */ /* 0x000fc8000f8e003f */
[----:B------:R-:W-:Y:S02]  /*0a80*/  UIMAD.WIDE.U32 UR10, UP0, UR6, UR17, UR8 ;  /* 0x00000011060a72a5 */ /* 0x000fe4000f800008 */
[----:B------:R-:W-:Y:S02]  /*0a90*/  UIMAD.WIDE.U32 UR8, UR6, UR16, URZ ;  /* 0x00000010060872a5 */ /* 0x000fe4000f8e003f */
[----:B------:R-:W-:Y:S02]  /*0aa0*/  UIADD3.X UR13, URZ, URZ, URZ, UP0, !UPT ;  /* 0x0000003f3f0d7290 */ /* 0x000fe400087fe43f */
[----:B------:R-:W-:Y:S01]  /*0ab0*/  UIADD3 URZ, UP0, UR9, UR10, URZ ;  /* 0x0000000a093f7290 */ /* 0x000fe2000ff1e03f */
[----:B------:R-:W-:-:S03]  /*0ac0*/  UMOV UR12, UR11 ;  /* 0x0000000b000c7c82 */ /* 0x000fc60008000000 */
[----:B------:R-:W-:-:S12]  /*0ad0*/  UIMAD.WIDE.U32.X UR8, UR14, UR17, UR12, UP0 ;  /* 0x000000110e0872a5 */ /* 0x000fd800080e040c */
.L_x_6:
[----:B------:R-:W-:Y:S01]  /*0ae0*/  USHF.R.U64 UR40, UR8, UR15, UR9 ;  /* 0x0000000f08287299 */ /* 0x000fe20008001209 */
[----:B------:R-:W-:Y:S01]  /*0af0*/  I2FP.F32.U32 R0, UR7 ;  /* 0x0000000700007c45 */ /* 0x000fe20008201000 */
[----:B------:R-:W-:Y:S01]  /*0b00*/  USHF.R.U32.HI UR5, URZ, UR15, UR9 ;  /* 0x0000000f3f057299 */ /* 0x000fe20008011609 */
[----:B-1----:R-:W-:Y:S01]  /*0b10*/  R2UR UR12, R2 ;  /* 0x00000000020c72ca */ /* 0x002fe200000e0000 */
[----:B------:R-:W-:Y:S02]  /*0b20*/  UIADD3 UR6, UP0, URZ, -UR40, URZ ;  /* 0x800000283f067290 */ /* 0x000fe4000ff1e03f */
[----:B------:R-:W-:Y:S01]  /*0b30*/  FMUL R0, R0, UR20 ;  /* 0x0000001400007c20 */ /* 0x000fe20008400000 */
[----:B------:R-:W-:Y:S01]  /*0b40*/  ULDC.64 UR8, c[0x0][0x620] ;  /* 0x0001880000087ab9 */ /* 0x000fe20000000a00 */
[----:B------:R-:W-:Y:S01]  /*0b50*/  UIADD3.X UR5, URZ, ~UR5, URZ, UP0, !UPT ;  /* 0x800000053f057290 */ /* 0x000fe200087fe43f */
[----:B------:R-:W-:Y:S01]  /*0b60*/  UMOV UR10, UR18 ;  /* 0x00000012000a7c82 */ /* 0x000fe20008000000 */
[----:B------:R-:W-:-:S02]  /*0b70*/  UMOV UR11, UR19 ;  /* 0x00000013000b7c82 */ /* 0x000fc40008000000 */
[----:B------:R-:W-:Y:S01]  /*0b80*/  UIMAD UR5, UR5, UR8, URZ ;  /* 0x00000008050572a4 */ /* 0x000fe2000f8e023f */
[----:B------:R-:W0:Y:S01]  /*0b90*/  F2I.U32.TRUNC.NTZ R0, R0 ;  /* 0x0000000000007305 */ /* 0x000e22000020f000 */
[----:B------:R-:W-:Y:S02]  /*0ba0*/  UIMAD.WIDE.U32 UR10, UR6, UR8, UR10 ;  /* 0x00000008060a72a5 */ /* 0x000fe4000f8e000a */
[----:B------:R-:W-:Y:S01]  /*0bb0*/  UIMAD UR6, UR6, UR9, UR5 ;  /* 0x00000009060672a4 */ /* 0x000fe2000f8e0205 */
[----:B------:R-:W-:Y:S01]  /*0bc0*/  ULDC UR21, c[0x0][0x658] ;  /* 0x0001960000157ab9 */ /* 0x000fe20000000800 */
[----:B------:R-:W-:Y:S02]  /*0bd0*/  UMOV UR19, 0xffffffff ;  /* 0xffffffff00137882 */ /* 0x000fe40000000000 */
[----:B------:R-:W-:Y:S01]  /*0be0*/  UIADD3 UR6, UR11, UR6, URZ ;  /* 0x000000060b067290 */ /* 0x000fe2000fffe03f */
[----:B------:R-:W-:Y:S01]  /*0bf0*/  ULDC UR15, c[0x0][0x618] ;  /* 0x00018600000f7ab9 */ /* 0x000fe20000000800 */
[----:B------:R-:W-:Y:S01]  /*0c00*/  ULDC.64 UR8, c[0x0][0x640] ;  /* 0x0001900000087ab9 */ /* 0x000fe20000000a00 */
[----:B------:R-:W-:Y:S01]  /*0c10*/  USHF.L.U32 UR11, UR19, UR21, URZ ;  /* 0x00000015130b7299 */ /* 0x000fe2000800063f */
[----:B------:R-:W-:Y:S01]  /*0c20*/  ISETP.NE.U32.AND P0, PT, RZ, UR8, PT ;  /* 0x00000008ff007c0c */ /* 0x000fe2000bf05070 */
[----:B------:R-:W-:-:S02]  /*0c30*/  USHF.R.U64 UR19, UR10, UR15, UR6 ;  /* 0x0000000f0a137299 */ /* 0x000fc40008001206 */
[----:B------:R-:W-:Y:S01]  /*0c40*/  USHF.R.U32.HI UR10, URZ, UR15, UR6 ;  /* 0x0000000f3f0a7299 */ /* 0x000fe20008011606 */
[----:B0-----:R-:W-:Y:S01]  /*0c50*/  R2UR UR14, R0 ;  /* 0x00000000000e72ca */ /* 0x001fe200000e0000 */
[----:B------:R-:W-:Y:S01]  /*0c60*/  ULDC UR17, c[0x0][0x608] ;  /* 0x0001820000117ab9 */ /* 0x000fe20000000800 */
[----:B------:R-:W-:Y:S01]  /*0c70*/  ISETP.NE.AND.EX P0, PT, RZ, UR9, PT, P0 ;  /* 0x00000009ff007c0c */ /* 0x000fe2000bf05300 */
[----:B------:R-:W-:Y:S02]  /*0c80*/  USHF.R.U64 UR23, UR19, UR17, UR10 ;  /* 0x0000001113177299 */ /* 0x000fe4000800120a */
[----:B------:R-:W-:Y:S01]  /*0c90*/  USHF.R.U32.HI UR10, URZ, UR17, UR10 ;  /* 0x000000113f0a7299 */ /* 0x000fe2000801160a */
[----:B------:R-:W-:Y:S01]  /*0ca0*/  UMOV UR16, 0x1 ;  /* 0x0000000100107882 */ /* 0x000fe20000000000 */
[----:B------:R-:W-:Y:S02]  /*0cb0*/  UIADD3 UR12, -UR12, URZ, URZ ;  /* 0x0000003f0c0c7290 */ /* 0x000fe4000fffe13f */
[----:B------:R-:W-:-:S02]  /*0cc0*/  USHF.R.U64 UR24, UR23, UR21, UR10 ;  /* 0x0000001517187299 */ /* 0x000fc4000800120a */
[----:B------:R-:W-:Y:S01]  /*0cd0*/  USHF.L.U32 UR6, UR16, UR21, URZ ;  /* 0x0000001510067299 */ /* 0x000fe2000800063f */
[----:B------:R-:W-:Y:S01]  /*0ce0*/  ULDC UR13, c[0x0][0x144] ;  /* 0x00005100000d7ab9 */ /* 0x000fe20000000800 */
[----:B------:R-:W-:Y:S01]  /*0cf0*/  ULDC UR5, c[0x0][0x600] ;  /* 0x0001800000057ab9 */ /* 0x000fe20000000800 */
[----:B------:R-:W-:Y:S02]  /*0d00*/  ULOP3.LUT UR16, URZ, UR11, URZ, 0x33, !UPT ;  /* 0x0000000b3f107292 */ /* 0x000fe4000f8e333f */
[----:B------:R-:W-:Y:S02]  /*0d10*/  USHF.R.U32.HI UR11, URZ, UR21, UR10 ;  /* 0x000000153f0b7299 */ /* 0x000fe4000801160a */
[----:B------:R-:W-:Y:S02]  /*0d20*/  UIADD3 UR18, UR5, -0x1, URZ ;  /* 0xffffffff05127890 */ /* 0x000fe4000fffe03f */
[----:B------:R-:W-:Y:S02]  /*0d30*/  UIADD3 UR20, -UR14, URZ, URZ ;  /* 0x0000003f0e147290 */ /* 0x000fe4000fffe13f */
[----:B------:R-:W-:Y:S01]  /*0d40*/  UIMAD UR4, UR13, UR12, UR4 ;  /* 0x0000000c0d0472a4 */ /* 0x000fe2000f8e0204 */
[----:B------:R-:W-:Y:S01]  /*0d50*/  ULDC UR25, c[0x0][0x148] ;  /* 0x0000520000197ab9 */ /* 0x000fe20000000800 */
[----:B------:R-:W-:Y:S01]  /*0d60*/  ULDC UR21, c[0x0][0x648] ;  /* 0x0001920000157ab9 */ /* 0x000fe20000000800 */
[----:B------:R-:W-:Y:S01]  /*0d70*/  ULDC UR22, c[0x0][0x638] ;  /* 0x00018e0000167ab9 */ /* 0x000fe20000000800 */
[----:B------:R-:W-:Y:S01]  /*0d80*/  UMOV UR10, UR24 ;  /* 0x00000018000a7c82 */ /* 0x000fe20008000000 */
[----:B------:R-:W-:Y:S07]  /*0d90*/  @!P0 BRA `(.L_x_7) ;  /* 0x0000000000308947 */ /* 0x000fee0003800000 */
[----:B------:R-:W-:Y:S02]  /*0da0*/  ULDC UR14, c[0x0][0x64c] ;  /* 0x00019300000e7ab9 */ /* 0x000fe40000000800 */
        /* <DEDUP_REMOVED lines=8> */
[----:B------:R-:W-:-:S07]  /*0e30*/  UIMAD.WIDE.U32.X UR8, UR17, UR9, UR14, UP0 ;  /* 0x00000009110872a5 */ /* 0x000fce00080e040e */
[----:B------:R-:W-:Y:S01]  /*0e40*/  UMOV UR10, UR8 ;  /* 0x00000008000a7c82 */ /* 0x000fe20008000000 */
[----:B------:R-:W-:-:S05]  /*0e50*/  UMOV UR11, UR9 ;  /* 0x00000009000b7c82 */ /* 0x000fca0008000000 */
.L_x_7:
[----:B------:R-:W-:Y:S01]  /*0e60*/  UISETP.NE.AND UP0, UPT, UR39, URZ, UPT ;  /* 0x0000003f2700728c */ /* 0x000fe2000bf05270 */
[----:B------:R-:W-:Y:S01]  /*0e70*/  IMAD.MOV.U32 R0, RZ, RZ, 0x1 ;  /* 0x00000001ff007424 */ /* 0x000fe200078e00ff */
[----:B------:R-:W-:Y:S02]  /*0e80*/  USHF.R.U64 UR8, UR10, UR21, UR11 ;  /* 0x000000150a087299 */ /* 0x000fe4000800120b */
[----:B------:R-:W-:Y:S02]  /*0e90*/  ULOP3.LUT UR16, UR23, UR16, URZ, 0xc0, !UPT ;  /* 0x0000001017107292 */ /* 0x000fe4000f8ec03f */
[----:B------:R-:W-:Y:S02]  /*0ea0*/  ULOP3.LUT UR18, UR19, UR18, URZ, 0xc0, !UPT ;  /* 0x0000001213127292 */ /* 0x000fe4000f8ec03f */
[----:B------:R-:W-:-:S03]  /*0eb0*/  UIMAD UR16, UR6, UR8, UR16 ;  /* 0x00000008061072a4 */ /* 0x000fc6000f8e0210 */
[----:B------:R-:W-:Y:S02]  /*0ec0*/  @UP0 UIMAD UR4, UR25, UR20, UR7 ;  /* 0x00000014190402a4 */ /* 0x000fe4000f8e0207 */
[----:B------:R-:W-:-:S04]  /*0ed0*/  UIADD3 UR7, -UR8, URZ, URZ ;  /* 0x0000003f08077290 */ /* 0x000fc8000fffe13f */
[----:B------:R-:W-:-:S03]  /*0ee0*/  UIMAD UR6, UR7, UR22, UR24 ;  /* 0x00000016070672a4 */ /* 0x000fc6000f8e0218 */
[----:B------:R-:W-:Y:S01]  /*0ef0*/  ULDC UR7, c[0x0][0x610] ;  /* 0x0001840000077ab9 */ /* 0x000fe20000000800 */
[----:B------:R-:W-:Y:S02]  /*0f00*/  UIMAD UR6, UR6, UR5, UR18 ;  /* 0x00000005060672a4 */ /* 0x000fe4000f8e0212 */
[----:B------:R-:W-:-:S04]  /*0f10*/  UIMAD UR4, UR16, UR7, UR4 ;  /* 0x00000007100472a4 */ /* 0x000fc8000f8e0204 */
[----:B------:R-:W-:Y:S02]  /*0f20*/  USEL UR43, UR6, UR4, !UP0 ;  /* 0x00000004062b7287 */ /* 0x000fe4000c000000 */
[----:B------:R-:W-:-:S12]  /*0f30*/  USEL UR44, UR4, UR6, !UP0 ;  /* 0x00000006042c7287 */ /* 0x000fd8000c000000 */
.L_x_5:
[----:B------:R-:W-:-:S08]  /*0f40*/  NOP ;  /* 0x0000000000007918 */ /* 0x000fd00000000000 */
[----:B------:R-:W0:Y:S02]  /*0f50*/  USETMAXREG.TRY_ALLOC.CTAPOOL UP0, 0xf0 ;  /* 0x000000f0000079c8 */ /* 0x000e240008000600 */
[----:B0-----:R-:W-:-:S13]  /*0f60*/  PLOP3.LUT P0, PT, PT, PT, UP0, 0x80, 0x0 ;  /* 0x000000000000781c */ /* 0x001fda0003f0f008 */
[----:B------:R-:W-:Y:S05]  /*0f70*/  @!P0 BRA `(.L_x_5) ;  /* 0xfffffffc00f08947 */ /* 0x000fea000383ffff */
[----:B------:R-:W-:Y:S01]  /*0f80*/  ULDC.64 UR4, c[0x0][0x598] ;  /* 0x0001660000047ab9 */ /* 0x000fe20000000a00 */
[----:B------:R-:W-:Y:S01]  /*0f90*/  ULDC.64 UR46, c[0x0][0x208] ;  /* 0x00008200002e7ab9 */ /* 0x000fe20000000a00 */
[----:B------:R-:W-:-:S04]  /*0fa0*/  ISETP.NE.U32.AND P0, PT, RZ, UR4, PT ;  /* 0x00000004ff007c0c */ /* 0x000fc8000bf05070 */
[----:B------:R-:W-:-:S13]  /*0fb0*/  ISETP.NE.AND.EX P0, PT, RZ, UR5, PT, P0 ;  /* 0x00000005ff007c0c */ /* 0x000fda000bf05300 */
[----:B------:R-:W-:Y:S05]  /*0fc0*/  @!P0 BRA `(.L_x_8) ;  /* 0x00000000001c8947 */ /* 0x000fea0003800000 */
[----:B------:R-:W0:Y:S02]  /*0fd0*/  LDC.64 R2, c[0x0][0x598] ;  /* 0x00016600ff027b82 */ /* 0x000e240000000a00 */
[----:B0-----:R-:W2:Y:S02]  /*0fe0*/  LDG.E.64 R2, desc[UR46][R2.64] ;  /* 0x0000002e02027981 */ /* 0x001ea4000c1e1b00 */
[----:B--2---:R-:W-:-:S04]  /*0ff0*/  ISETP.NE.U32.AND P0, PT, R2, RZ, PT ;  /* 0x000000ff0200720c */ /* 0x004fc80003f05070 */
[----:B------:R-:W-:-:S13]  /*1000*/  ISETP.NE.AND.EX P0, PT, R3, RZ, PT, P0 ;  /* 0x000000ff0300720c */ /* 0x000fda0003f05300 */
[----:B------:R-:W-:Y:S05]  /*1010*/  @!P0 BRA `(.L_x_8) ;  /* 0x0000000000088947 */ /* 0x000fea0003800000 */
[----:B------:R0:W5:Y:S01]  /*1020*/  LD.E R2, desc[UR46][R2.64] ;  /* 0x0000002e02027980 */ /* 0x000162000c101900 */
[----:B------:R-:W-:Y:S05]  /*1030*/  BRA `(.L_x_9) ;  /* 0x0000000000247947 */ /* 0x000fea0003800000 */
.L_x_8:
[----:B------:R-:W-:Y:S02]  /*1040*/  ULDC.64 UR4, c[0x0][0x588] ;  /* 0x0001620000047ab9 */ /* 0x000fe40000000a00 */
[----:B------:R-:W-:-:S04]  /*1050*/  ISETP.NE.U32.AND P0, PT, RZ, UR4, PT ;  /* 0x00000004ff007c0c */ /* 0x000fc8000bf05070 */
[----:B------:R-:W-:-:S13]  /*1060*/  ISETP.NE.AND.EX P0, PT, RZ, UR5, PT, P0 ;  /* 0x00000005ff007c0c */ /* 0x000fda000bf05300 */
[----:B------:R-:W-:Y:S05]  /*1070*/  @!P0 BRA `(.L_x_10) ;  /* 0x00000000000c8947 */ /* 0x000fea0003800000 */
[----:B------:R-:W0:Y:S02]  /*1080*/  LDC.64 R2, c[0x0][0x588] ;  /* 0x00016200ff027b82 */ /* 0x000e240000000a00 */
[----:B0-----:R1:W5:Y:S01]  /*1090*/  LDG.E R2, desc[UR46][R2.64] ;  /* 0x0000002e02027981 */ /* 0x001362000c1e1900 */
[----:B------:R-:W-:Y:S05]  /*10a0*/  BRA `(.L_x_9) ;  /* 0x0000000000087947 */ /* 0x000fea0003800000 */
.L_x_10:
[----:B------:R-:W-:Y:S02]  /*10b0*/  ULDC UR4, c[0x0][0x580] ;  /* 0x0001600000047ab9 */ /* 0x000fe40000000800 */
[----:B------:R-:W-:-:S07]  /*10c0*/  IMAD.U32 R2, RZ, RZ, UR4 ;  /* 0x00000004ff027e24 */ /* 0x000fce000f8e00ff */
.L_x_9:
[----:B------:R-:W-:Y:S02]  /*10d0*/  ULDC.64 UR4, c[0x0][0x5a0] ;  /* 0x0001680000047ab9 */ /* 0x000fe40000000a00 */
[----:B------:R-:W-:-:S04]  /*10e0*/  ISETP.NE.U32.AND P0, PT, RZ, UR4, PT ;  /* 0x00000004ff007c0c */ /* 0x000fc8000bf05070 */
[----:B------:R-:W-:-:S13]  /*10f0*/  ISETP.NE.AND.EX P0, PT, RZ, UR5, PT, P0 ;  /* 0x00000005ff007c0c */ /* 0x000fda000bf05300 */
[----:B------:R-:W-:Y:S05]  /*1100*/  @!P0 BRA `(.L_x_11) ;  /* 0x00000000001c8947 */ /* 0x000fea0003800000 */
[----:B------:R-:W2:Y:S02]  /*1110*/  LDC.64 R4, c[0x0][0x5a0] ;  /* 0x00016800ff047b82 */ /* 0x000ea40000000a00 */
[----:B--2---:R-:W2:Y:S02]  /*1120*/  LDG.E.64 R4, desc[UR46][R4.64] ;  /* 0x0000002e04047981 */ /* 0x004ea4000c1e1b00 */
[----:B--2---:R-:W-:-:S04]  /*1130*/  ISETP.NE.U32.AND P0, PT, R4, RZ, PT ;  /* 0x000000ff0400720c */ /* 0x004fc80003f05070 */
[----:B------:R-:W-:-:S13]  /*1140*/  ISETP.NE.AND.EX P0, PT, R5, RZ, PT, P0 ;  /* 0x000000ff0500720c */ /* 0x000fda0003f05300 */
[----:B------:R-:W-:Y:S05]  /*1150*/  @!P0 BRA `(.L_x_11) ;  /* 0x0000000000088947 */ /* 0x000fea0003800000 */
[----:B------:R2:W5:Y:S01]  /*1160*/  LD.E R16, desc[UR46][R4.64] ;  /* 0x0000002e04107980 */ /* 0x000562000c101900 */
[----:B------:R-:W-:Y:S05]  /*1170*/  BRA `(.L_x_12) ;  /* 0x0000000000247947 */ /* 0x000fea0003800000 */
.L_x_11:
[----:B------:R-:W-:Y:S02]  /*1180*/  ULDC.64 UR4, c[0x0][0x590] ;  /* 0x0001640000047ab9 */ /* 0x000fe40000000a00 */
[----:B------:R-:W-:-:S04]  /*1190*/  ISETP.NE.U32.AND P0, PT, RZ, UR4, PT ;  /* 0x00000004ff007c0c */ /* 0x000fc8000bf05070 */
[----:B------:R-:W-:-:S13]  /*11a0*/  ISETP.NE.AND.EX P0, PT, RZ, UR5, PT, P0 ;  /* 0x00000005ff007c0c */ /* 0x000fda000bf05300 */
[----:B------:R-:W-:Y:S05]  /*11b0*/  @!P0 BRA `(.L_x_13) ;  /* 0x00000000000c8947 */ /* 0x000fea0003800000 */
[----:B------:R-:W2:Y:S02]  /*11c0*/  LDC.64 R16, c[0x0][0x590] ;  /* 0x00016400ff107b82 */ /* 0x000ea40000000a00 */
[----:B--2---:R3:W5:Y:S01]  /*11d0*/  LDG.E R16, desc[UR46][R16.64] ;  /* 0x0000002e10107981 */ /* 0x004762000c1e1900 */
[----:B------:R-:W-:Y:S05]  /*11e0*/  BRA `(.L_x_12) ;  /* 0x0000000000087947 */ /* 0x000fea0003800000 */
.L_x_13:
[----:B------:R-:W-:Y:S02]  /*11f0*/  ULDC UR4, c[0x0][0x584] ;  /* 0x0001610000047ab9 */ /* 0x000fe40000000800 */
[----:B------:R-:W-:-:S07]  /*1200*/  IMAD.U32 R16, RZ, RZ, UR4 ;  /* 0x00000004ff107e24 */ /* 0x000fce000f8e00ff */
.L_x_12:
[----:B------:R-:W-:-:S13]  /*1210*/  LOP3.LUT P0, RZ, R0, 0xff, RZ, 0xc0, !PT ;  /* 0x000000ff00ff7812 */ /* 0x000fda000780c0ff */
[----:B------:R-:W-:Y:S05]  /*1220*/  @!P0 EXIT ;  /* 0x000000000000894d */ /* 0x000fea0003800000 */
[----:B------:R-:W-:Y:S01]  /*1230*/  ULDC UR4, c[0x0][0x28c] ;  /* 0x0000a30000047ab9 */ /* 0x000fe20000000800 */
[----:B------:R-:W-:Y:S01]  /*1240*/  UMOV UR36, URZ ;  /* 0x0000003f00247c82 */ /* 0x000fe20008000000 */
[----:B------:R-:W-:Y:S01]  /*1250*/  UIADD3 UR4, UR4, 0xf, URZ ;  /* 0x0000000f04047890 */ /* 0x000fe2000fffe03f */
[----:B------:R-:W-:-:S03]  /*1260*/  UMOV UR37, URZ ;  /* 0x0000003f00257c82 */ /* 0x000fc60008000000 */
[----:B------:R-:W-:-:S04]  /*1270*/  USHF.R.S32.HI UR5, URZ, 0x1f, UR4 ;  /* 0x0000001f3f057899 */ /* 0x000fc80008011404 */
[----:B------:R-:W-:-:S04]  /*1280*/  ULEA.HI UR5, UR5, UR4, URZ, 0x4 ;  /* 0x0000000405057291 */ /* 0x000fc8000f8f203f */
[----:B------:R-:W-:-:S12]  /*1290*/  USHF.R.S32.HI UR41, URZ, 0x4, UR5 ;  /* 0x000000043f297899 */ /* 0x000fd80008011405 */
.L_x_477:
[----:B----4-:R-:W4:Y:S01]  /*12a0*/  S2R R0, SR_TID.X ;  /* 0x0000000000007919 */ /* 0x010f220000002100 */
[----:B------:R-:W0:Y:S01]  /*12b0*/  S2UR UR6, SR_CgaCtaId ;  /* 0x00000000000679c3 */ /* 0x000e220000008800 */
[----:B------:R-:W-:Y:S02]  /*12c0*/  UMOV UR42, 0x400 ;  /* 0x00000400002a7882 */ /* 0x000fe40000000000 */
[----:B0-----:R-:W-:Y:S01]  /*12d0*/  ULEA UR42, UR6, UR42, 0x18 ;  /* 0x0000002a062a7291 */ /* 0x001fe2000f8ec03f */
[----:B----4-:R-:W-:-:S04]  /*12e0*/  LOP3.LUT R0, R0, 0x80, RZ, 0xc0, !PT ;  /* 0x0000008000007812 */ /* 0x010fc800078ec0ff */
[----:B------:R-:W-:-:S06]  /*12f0*/  SHF.R.U32.HI R0, RZ, 0x7, R0 ;  /* 0x00000007ff007819 */ /* 0x000fcc0000011600 */
[----:B------:R-:W0:Y:S02]  /*1300*/  SHFL.IDX PT, R0, R0, RZ, 0x1f ;  /* 0x00001fff00007589 */ /* 0x000e2400000e0000 */
[----:B0-----:R-:W-:-:S13]  /*1310*/  R2UR UR4, R0 ;  /* 0x00000000000472ca */ /* 0x001fda00000e0000 */
[----:B------:R-:W-:-:S04]  /*1320*/  ULEA.HI UR5, UR4, UR4, URZ, 0x1 ;  /* 0x0000000404057291 */ /* 0x000fc8000f8f083f */
[----:B------:R-:W-:-:S04]  /*1330*/  ULOP3.LUT UR5, UR5, 0x1ffffe, URZ, 0xc0, !UPT ;  /* 0x001ffffe05057892 */ /* 0x000fc8000f8ec03f */
[----:B------:R-:W-:-:S03]  /*1340*/  UIADD3 UR5, UR4, -UR5, URZ ;  /* 0x8000000504057290 */ /* 0x000fc6000fffe03f */
[----:B------:R-:W-:Y:S01]  /*1350*/  ULDC UR4, c[0x0][0x28c] ;  /* 0x0000a30000047ab9 */ /* 0x000fe20000000800 */
[----:B------:R-:W-:Y:S01]  /*1360*/  ULEA UR5, UR5, UR42, 0xb ;  /* 0x0000002a05057291 */ /* 0x000fe2000f8e583f */
[----:B------:R-:W-:-:S03]  /*1370*/  ISETP.LT.AND P0, PT, RZ, UR4, PT ;  /* 0x00000004ff007c0c */ /* 0x000fc6000bf01270 */
[----:B------:R-:W-:-:S04]  /*1380*/  UIADD3 UR5, UR5, 0x200, URZ ;  /* 0x0000020005057890 */ /* 0x000fc8000fffe03f */
[----:B------:R-:W-:-:S04]  /*1390*/  USHF.R.U32.HI UR5, URZ, 0x4, UR5 ;  /* 0x000000043f057899 */ /* 0x000fc80008011605 */
[----:B------:R-:W-:Y:S02]  /*13a0*/  ULOP3.LUT UR45, UR5, 0x3fff, URZ, 0xc0, !UPT ;  /* 0x00003fff052d7892 */ /* 0x000fe4000f8ec03f */
[----:B-1-3-5:R-:W-:Y:S10]  /*13b0*/  @P0 BRA `(.L_x_14) ;  /* 0x0000000000400947 */ /* 0x02aff40003800000 */
[----:B------:R-:W-:Y:S01]  /*13c0*/  MOV R0, 0x0 ;  /* 0x0000000000007802 */ /* 0x000fe20000000f00 */
[----:B------:R-:W-:Y:S01]  /*13d0*/  ULDC.64 UR4, c[0x4][0x68] ;  /* 0x01001a0000047ab9 */ /* 0x000fe20000000a00 */
[----:B------:R-:W-:Y:S01]  /*13e0*/  ULDC.64 UR6, c[0x4][0x8] ;  /* 0x0100020000067ab9 */ /* 0x000fe20000000a00 */
[----:B--2---:R-:W-:Y:S01]  /*13f0*/  IMAD.U32 R4, RZ, RZ, UR4 ;  /* 0x00000004ff047e24 */ /* 0x004fe2000f8e00ff */
[----:B------:R0:W2:Y:S01]  /*1400*/  LDC.64 R14, c[0x4][R0] ;  /* 0x01000000000e7b82 */ /* 0x0000a20000000a00 */
[----:B------:R-:W-:Y:S01]  /*1410*/  IMAD.U32 R5, RZ, RZ, UR5 ;  /* 0x00000005ff057e24 */ /* 0x000fe2000f8e00ff */
[----:B------:R-:W-:Y:S01]  /*1420*/  ULDC.64 UR4, c[0x4][0x70] ;  /* 0x01001c0000047ab9 */ /* 0x000fe20000000a00 */
[----:B------:R-:W-:Y:S02]  /*1430*/  IMAD.U32 R10, RZ, RZ, UR6 ;  /* 0x00000006ff0a7e24 */ /* 0x000fe4000f8e00ff */
[----:B------:R-:W-:Y:S02]  /*1440*/  IMAD.U32 R6, RZ, RZ, UR4 ;  /* 0x00000004ff067e24 */ /* 0x000fe4000f8e00ff */
[----:B------:R-:W-:-:S02]  /*1450*/  IMAD.U32 R7, RZ, RZ, UR5 ;  /* 0x00000005ff077e24 */ /* 0x000fc4000f8e00ff */
[----:B------:R-:W-:Y:S02]  /*1460*/  IMAD.U32 R11, RZ, RZ, UR7 ;  /* 0x00000007ff0b7e24 */ /* 0x000fe4000f8e00ff */
[----:B------:R-:W-:Y:S02]  /*1470*/  IMAD.MOV.U32 R8, RZ, RZ, 0x1e1 ;  /* 0x000001e1ff087424 */ /* 0x000fe400078e00ff */
[----:B------:R-:W-:Y:S02]  /*1480*/  IMAD.MOV.U32 R12, RZ, RZ, 0x1 ;  /* 0x00000001ff0c7424 */ /* 0x000fe400078e00ff */
[----:B0-----:R-:W-:-:S07]  /*1490*/  IMAD.MOV.U32 R13, RZ, RZ, RZ ;  /* 0x000000ffff0d7224 */ /* 0x001fce00078e00ff */
[----:B------:R-:W-:-:S07]  /*14a0*/  LEPC R20, `(.L_x_14) ;  /* 0x000000001014794e */ /* 0x000fce0000000000 */
[----:B-123-5:R-:W-:Y:S05]  /*14b0*/  CALL.ABS.NOINC R14 ;  /* 0x000000000e007343 */ /* 0x02efea0003c00000 */
.L_x_14:
[----:B------:R-:W-:-:S06]  /*14c0*/  ULOP3.LUT UR4, UR38, 0x1, URZ, 0xfc, !UPT ;  /* 0x0000000126047892 */ /* 0x000fcc000f8efc3f */
[----:B------:R-:W-:-:S05]  /*14d0*/  IMAD.U32 R0, RZ, RZ, UR4 ;  /* 0x00000004ff007e24 */ /* 0x000fca000f8e00ff */
[----:B------:R-:W-:-:S13]  /*14e0*/  ISETP.NE.AND P0, PT, R0, 0x3, PT ;  /* 0x000000030000780c */ /* 0x000fda0003f05270 */
[----:B------:R-:W-:Y:S05]  /*14f0*/  @!P0 BRA `(.L_x_15) ;  /* 0x0000000000048947 */ /* 0x000fea0003800000 */
[----:B------:R-:W-:Y:S01]  /*1500*/  BPT.TRAP 0x1 ;  /* 0x000000040000795c */ /* 0x000fe20000300000 */
.L_x_15:
[----:B-1----:R-:W-:Y:S02]  /*1510*/  IMAD.U32 R3, RZ, RZ, UR37 ;  /* 0x00000025ff037e24 */ /* 0x002fe4000f8e00ff */
[----:B------:R-:W-:-:S03]  /*1520*/  IMAD.U32 R0, RZ, RZ, UR36 ;  /* 0x00000024ff007e24 */ /* 0x000fc6000f8e00ff */
[----:B------:R-:W-:Y:S02]  /*1530*/  LEA R3, R3, UR42, 0x3 ;  /* 0x0000002a03037c11 */ /* 0x000fe4000f8e18ff */
[----:B------:R-:W-:-:S04]  /*1540*/  SHF.L.U32 R0, R0, 0x1f, RZ ;  /* 0x0000001f00007819 */ /* 0x000fc800000006ff */
[----:B------:R0:W1:Y:S01]  /*1550*/  SYNCS.PHASECHK.TRANS64.TRYWAIT P1, [R3+URZ], R0 ;  /* 0x00000000030075a7 */ /* 0x000062000802017f */
[----:B------:R-:W-:Y:S05]  /*1560*/  @!P0 BRA `(.L_x_16) ;  /* 0x0000000000048947 */ /* 0x000fea0003800000 */
[----:B------:R-:W-:Y:S01]  /*1570*/  BPT.TRAP 0x1 ;  /* 0x000000040000795c */ /* 0x000fe20000300000 */
.L_x_16:
[----:B-1----:R-:W-:Y:S05]  /*1580*/  @P1 BRA `(.L_x_17) ;  /* 0x0000000000081947 */ /* 0x002fea0003800000 */
[----:B------:R-:W1:Y:S02]  /*1590*/  SYNCS.PHASECHK.TRANS64.TRYWAIT P1, [R3+URZ], R0 ;  /* 0x00000000030075a7 */ /* 0x000e64000802017f */
[----:B-1----:R-:W-:Y:S05]  /*15a0*/  @!P1 BRA `(.L_x_18) ;  /* 0x0000011800389947 */ /* 0x002fea0003800000 */
.L_x_17:
[----:B------:R-:W-:-:S04]  /*15b0*/  UISETP.LT.AND UP0, UPT, UR41, 0x1, UPT ;  /* 0x000000012900788c */ /* 0x000fc8000bf01270 */
[----:B------:R-:W-:-:S06]  /*15c0*/  USEL UR4, UR41, 0x1, UP0 ;  /* 0x0000000129047887 */ /* 0x000fcc0008000000 */
[----:B01----:R-:W-:Y:S01]  /*15d0*/  IMAD.U32 R0, RZ, RZ, UR4 ;  /* 0x00000004ff007e24 */ /* 0x003fe2000f8e00ff */
[----:B------:R-:W-:Y:S05]  /*15e0*/  WARPSYNC.ALL ;  /* 0x0000000000007948 */ /* 0x000fea0003800000 */
[----:B------:R-:W-:-:S04]  /*15f0*/  IADD3 R0, -R0, UR41, RZ ;  /* 0x0000002900007c10 */ /* 0x000fc8000fffe1ff */
[----:B------:R-:W-:Y:S01]  /*1600*/  ISETP.GE.AND P1, PT, R0, 0x1, PT ;  /* 0x000000010000780c */ /* 0x000fe20003f26270 */
[----:B------:R-:W-:Y:S01]  /*1610*/  UIADD3 UR4, UR42, 0x1e200, URZ ;  /* 0x0001e2002a047890 */ /* 0x000fe2000fffe03f */
[----:B------:R-:W-:Y:S01]  /*1620*/  WARPGROUP.ARRIVE ;  /* 0x00000000000079c5 */ /* 0x000fe20000000000 */
[----:B------:R-:W-:Y:S02]  /*1630*/  ULOP3.LUT UR32, UR45, 0x10000, URZ, 0xfc, !UPT ;  /* 0x000100002d207892 */ /* 0x000fe4000f8efc3f */
[----:B------:R-:W-:Y:S02]  /*1640*/  USHF.R.U32.HI UR4, URZ, 0x4, UR4 ;  /* 0x000000043f047899 */ /* 0x000fe40008011604 */
[----:B------:R-:W-:Y:S02]  /*1650*/  ULEA UR24, UR37, UR32, 0x9 ;  /* 0x0000002025187291 */ /* 0x000fe4000f8e483f */
[----:B------:R-:W-:Y:S01]  /*1660*/  ULOP3.LUT UR4, UR4, 0x3fff, URZ, 0xc0, !UPT ;  /* 0x00003fff04047892 */ /* 0x000fe2000f8ec03f */
[----:B------:R-:W-:Y:S01]  /*1670*/  UMOV UR5, 0xc0000010 ;  /* 0xc000001000057882 */ /* 0x000fe20000000000 */
[----:B------:R-:W-:-:S02]  /*1680*/  UMOV UR7, 0xc0000010 ;  /* 0xc000001000077882 */ /* 0x000fc40000000000 */
[----:B------:R-:W-:Y:S01]  /*1690*/  ULOP3.LUT UR33, UR4, 0x10000, URZ, 0xfc, !UPT ;  /* 0x0001000004217892 */ /* 0x000fe2000f8efc3f */
[----:B------:R-:W-:Y:S02]  /*16a0*/  UMOV UR9, UR5 ;  /* 0x0000000500097c82 */ /* 0x000fe40008000000 */
[----:B------:R-:W-:Y:S01]  /*16b0*/  UMOV UR4, UR24 ;  /* 0x0000001800047c82 */ /* 0x000fe20008000000 */
[----:B------:R-:W-:Y:S01]  /*16c0*/  UIMAD UR6, UR37, 0x1c0, UR33 ;  /* 0x000001c0250678a4 */ /* 0x000fe2000f8e0221 */
[----:B------:R-:W-:Y:S01]  /*16d0*/  UMOV UR8, UR4 ;  /* 0x0000000400087c82 */ /* 0x000fe20008000000 */
[----:B------:R-:W-:Y:S02]  /*16e0*/  UMOV UR11, 0xc0000010 ;  /* 0xc0000010000b7882 */ /* 0x000fe40000000000 */
[----:B------:R-:W-:Y:S02]  /*16f0*/  UIADD3 UR10, UR6, 0x40, URZ ;  /* 0x00000040060a7890 */ /* 0x000fe4000fffe03f */
[----:B------:R-:W-:Y:S01]  /*1700*/  UIADD3 UR14, UR6, 0x80, URZ ;  /* 0x00000080060e7890 */ /* 0x000fe2000fffe03f */
[----:B------:R-:W-:-:S02]  /*1710*/  UMOV UR12, UR4 ;  /* 0x00000004000c7c82 */ /* 0x000fc40008000000 */
[----:B------:R-:W-:Y:S01]  /*1720*/  HGMMA.64x32x16.F32.BF16 R24, gdesc[UR4], RZ, !UPT, gsb0 ;  /* 0x00600000041879f0 */ /* 0x000fe2000c0018ff */
[----:B------:R-:W-:Y:S01]  /*1730*/  UMOV UR13, UR5 ;  /* 0x00000005000d7c82 */ /* 0x000fe20008000000 */
[----:B------:R-:W-:Y:S01]  /*1740*/  UMOV UR15, 0xc0000010 ;  /* 0xc0000010000f7882 */ /* 0x000fe20000000000 */
[----:B------:R-:W-:Y:S01]  /*1750*/  UIADD3 UR18, UR6, 0xc0, URZ ;  /* 0x000000c006127890 */ /* 0x000fe2000fffe03f */
[----:B------:R-:W-:Y:S01]  /*1760*/  UMOV UR16, UR4 ;  /* 0x0000000400107c82 */ /* 0x000fe20008000000 */
        /* <DEDUP_REMOVED lines=8> */
[----:B------:R-:W-:Y:S01]  /*17f0*/  UMOV UR27, 0xc0000010 ;  /* 0xc0000010001b7882 */ /* 0x000fe20000000000 */
[----:B------:R-:W-:Y:S01]  /*1800*/  UIADD3 UR30, UR6, 0x180, URZ ;  /* 0x00000180061e7890 */ /* 0x000fe2000fffe03f */
[----:B------:R-:W-:Y:S01]  /*1810*/  UMOV UR28, UR4 ;  /* 0x00000004001c7c82 */ /* 0x000fe20008000000 */
[----:B------:R-:W-:Y:S01]  /*1820*/  UMOV UR29, UR5 ;  /* 0x00000005001d7c82 */ /* 0x000fe20008000000 */
[----:B------:R-:W-:Y:S01]  /*1830*/  UMOV UR31, 0xc0000010 ;  /* 0xc0000010001f7882 */ /* 0x000fe20000000000 */
[----:B------:R-:W-:-:S02]  /*1840*/  WARPGROUP.DEPBAR.LE gsb0, 0x0 ;  /* 0x00008000000079c5 */ /* 0x000fc40000010000 */
[----:B------:R-:W-:Y:S01]  /*1850*/  WARPGROUP.ARRIVE ;  /* 0x00000000000079c5 */ /* 0x000fe20000000000 */
[----:B------:R-:W-:Y:S04]  /*1860*/  STL.64 [R1], R24 ;  /* 0x0000001801007387 */ /* 0x000fe80000100a00 */
[----:B------:R-:W-:Y:S01]  /*1870*/  STL.64 [R1+0x8], R26 ;  /* 0x0000081a01007387 */ /* 0x000fe20000100a00 */
[----:B------:R-:W-:Y:S01]  /*1880*/  HGMMA.64x32x16.F32.BF16 R200, gdesc[UR8], RZ, !UPT, gsb0 ;  /* 0x0060000008c879f0 */ /* 0x000fe2000c0018ff */
[----:B------:R-:W-:Y:S02]  /*1890*/  UIADD3 UR8, UR24, 0x100, URZ ;  /* 0x0000010018087890 */ /* 0x000fe4000fffe03f */
[----:B------:R-:W-:Y:S01]  /*18a0*/  STL.64 [R1+0x10], R28 ;  /* 0x0000101c01007387 */ /* 0x000fe20000100a00 */
[----:B------:R-:W-:-:S03]  /*18b0*/  UMOV UR24, UR4 ;  /* 0x0000000400187c82 */ /* 0x000fc60008000000 */
[----:B------:R-:W-:Y:S04]  /*18c0*/  STL.64 [R1+0x18], R30 ;  /* 0x0000181e01007387 */ /* 0x000fe80000100a00 */
[----:B------:R-:W-:Y:S04]  /*18d0*/  STL.64 [R1+0x20], R32 ;  /* 0x0000202001007387 */ /* 0x000fe80000100a00 */
[----:B------:R-:W-:Y:S04]  /*18e0*/  STL.64 [R1+0x28], R34 ;  /* 0x0000282201007387 */ /* 0x000fe80000100a00 */
[----:B------:R-:W-:Y:S04]  /*18f0*/  STL.64 [R1+0x30], R36 ;  /* 0x0000302401007387 */ /* 0x000fe80000100a00 */
[----:B------:R0:W-:Y:S01]  /*1900*/  STL.64 [R1+0x38], R38 ;  /* 0x0000382601007387 */ /* 0x0001e20000100a00 */
[----:B------:R-:W-:-:S02]  /*1910*/  WARPGROUP.DEPBAR.LE gsb0, 0x0 ;  /* 0x00008000000079c5 */ /* 0x000fc40000010000 */
[----:B------:R-:W-:-:S06]  /*1920*/  WARPGROUP.ARRIVE ;  /* 0x00000000000079c5 */ /* 0x000fcc0000000000 */
[----:B------:R-:W-:Y:S03]  /*1930*/  HGMMA.64x32x16.F32.BF16 R168, gdesc[UR12], RZ, !UPT, gsb0 ;  /* 0x006000000ca879f0 */ /* 0x000fe6000c0018ff */
[----:B------:R-:W-:Y:S02]  /*1940*/  WARPGROUP.DEPBAR.LE gsb0, 0x0 ;  /* 0x00008000000079c5 */ /* 0x000fe40000010000 */
        /* <DEDUP_REMOVED lines=10> */
[----:B------:R-:W-:Y:S01]  /*19f0*/  HGMMA.64x32x16.F32.BF16 R40, gdesc[UR28], RZ, !UPT, gsb0 ;  /* 0x006000001c2879f0 */ /* 0x000fe2000c0018ff */
[----:B------:R-:W-:Y:S01]  /*1a00*/  UMOV UR28, UR8 ;  /* 0x00000008001c7c82 */ /* 0x000fe20008000000 */
[----:B------:R-:W-:Y:S01]  /*1a10*/  UMOV UR29, 0xc0000010 ;  /* 0xc0000010001d7882 */ /* 0x000fe20000000000 */
[----:B------:R-:W-:Y:S01]  /*1a20*/  UMOV UR24, UR28 ;  /* 0x0000001c00187c82 */ /* 0x000fe20008000000 */
        /* <DEDUP_REMOVED lines=11> */
[----:B------:R-:W-:-:S02]  /*1ae0*/  WARPGROUP.DEPBAR.LE gsb0, 0x0 ;  /* 0x00008000000079c5 */ /* 0x000fc40000010000 */
[----:B0-----:R-:W-:-:S06]  /*1af0*/  WARPGROUP.ARRIVE ;  /* 0x00000000000079c5 */ /* 0x001fcc0000000000 */
        /* <DEDUP_REMOVED lines=20> */
[----:B------:R-:W-:Y:S05]  /*1c40*/  @!P1 BRA `(.L_x_19) ;  /* 0x0000000800609947 */ /* 0x000fea0003800000 */
[----:B------:R-:W-:Y:S01]  /*1c50*/  UIADD3 UR35, UR37, 0x1, URZ ;  /* 0x0000000125237890 */ /* 0x000fe2000fffe03f */
[----:B------:R-:W-:Y:S01]  /*1c60*/  IMAD.MOV.U32 R3, RZ, RZ, R0 ;  /* 0x000000ffff037224 */ /* 0x000fe200078e0000 */
[----:B------:R-:W-:Y:S02]  /*1c70*/  UMOV UR34, UR37 ;  /* 0x0000002500227c82 */ /* 0x000fe40008000000 */
[----:B------:R-:W-:-:S04]  /*1c80*/  UISETP.NE.AND UP0, UPT, UR35, 0xf, UPT ;  /* 0x0000000f2300788c */ /* 0x000fc8000bf05270 */
[----:B------:R-:W-:Y:S02]  /*1c90*/  USEL UR4, URZ, 0x1, UP0 ;  /* 0x000000013f047887 */ /* 0x000fe40008000000 */
[----:B------:R-:W-:Y:S02]  /*1ca0*/  USEL UR35, UR35, URZ, UP0 ;  /* 0x0000003f23237287 */ /* 0x000fe40008000000 */
[----:B------:R-:W-:-:S06]  /*1cb0*/  ULOP3.LUT UR4, UR36, UR4, URZ, 0x3c, !UPT ;  /* 0x0000000424047292 */ /* 0x000fcc000f8e3c3f */
[----:B------:R-:W-:-:S07]  /*1cc0*/  IMAD.U32 R6, RZ, RZ, UR4 ;  /* 0x00000004ff067e24 */ /* 0x000fce000f8e00ff */
.L_x_26:
[----:B01----:R-:W-:Y:S05]  /*1cd0*/  @!P0 BRA `(.L_x_20) ;  /* 0x0000000000048947 */ /* 0x003fea0003800000 */
[----:B------:R-:W-:Y:S01]  /*1ce0*/  BPT.TRAP 0x1 ;  /* 0x000000040000795c */ /* 0x000fe20000300000 */
.L_x_20:
[----:B------:R-:W-:Y:S01]  /*1cf0*/  ULEA UR4, UR35, UR42, 0x3 ;  /* 0x0000002a23047291 */ /* 0x000fe2000f8e183f */
[----:B--2---:R-:W-:-:S08]  /*1d00*/  SHF.L.U32 R4, R6, 0x1f, RZ ;  /* 0x0000001f06047819 */ /* 0x004fd000000006ff */
[----:B------:R0:W1:Y:S01]  /*1d10*/  SYNCS.PHASECHK.TRANS64.TRYWAIT P1, [UR4], R4 ;  /* 0x00000004ff0075a7 */ /* 0x0000620008020144 */
[----:B------:R-:W-:Y:S05]  /*1d20*/  @!P0 BRA `(.L_x_21) ;  /* 0x0000000000048947 */ /* 0x000fea0003800000 */
[----:B------:R-:W-:Y:S01]  /*1d30*/  BPT.TRAP 0x1 ;  /* 0x000000040000795c */ /* 0x000fe20000300000 */
.L_x_21:
[----:B-1----:R-:W-:Y:S05]  /*1d40*/  @P1 BRA `(.L_x_22) ;  /* 0x0000000000081947 */ /* 0x002fea0003800000 */
[----:B------:R-:W1:Y:S02]  /*1d50*/  SYNCS.PHASECHK.TRANS64.TRYWAIT P1, [UR4], R4 ;  /* 0x00000004ff0075a7 */ /* 0x000e640008020144 */
[----:B-1----:R-:W-:Y:S05]  /*1d60*/  @!P1 BRA `(.L_x_23) ;  /* 0x00000110005c9947 */ /* 0x002fea0003800000 */
.L_x_22:
[----:B------:R-:W-:Y:S04]  /*1d70*/  STL.64 [R1+0x78], R230 ;  /* 0x000078e601007387 */ /* 0x000fe80000100a00 */
[----:B------:R-:W-:Y:S04]  /*1d80*/  STL.64 [R1+0x70], R228 ;  /* 0x000070e401007387 */ /* 0x000fe80000100a00 */
[----:B------:R-:W-:Y:S04]  /*1d90*/  STL.64 [R1+0x68], R226 ;  /* 0x000068e201007387 */ /* 0x000fe80000100a00 */
[----:B------:R-:W-:Y:S04]  /*1da0*/  STL.64 [R1+0x60], R224 ;  /* 0x000060e001007387 */ /* 0x000fe80000100a00 */
[----:B------:R-:W-:Y:S04]  /*1db0*/  STL.64 [R1+0x58], R222 ;  /* 0x000058de01007387 */ /* 0x000fe80000100a00 */
[----:B------:R2:W-:Y:S04]  /*1dc0*/  STL.64 [R1+0x50], R220 ;  /* 0x000050dc01007387 */ /* 0x0005e80000100a00 */
[----:B--2---:R-:W2:Y:S04]  /*1dd0*/  LDL.LU.64 R220, [R1] ;  /* 0x0000000001dc7983 */ /* 0x004ea80000300a00 */
[----:B------:R-:W2:Y:S04]  /*1de0*/  LDL.LU.64 R222, [R1+0x8] ;  /* 0x0000080001de7983 */ /* 0x000ea80000300a00 */
[----:B------:R-:W2:Y:S04]  /*1df0*/  LDL.LU.64 R224, [R1+0x10] ;  /* 0x0000100001e07983 */ /* 0x000ea80000300a00 */
[----:B------:R-:W2:Y:S04]  /*1e00*/  LDL.LU.64 R226, [R1+0x18] ;  /* 0x0000180001e27983 */ /* 0x000ea80000300a00 */
[----:B------:R-:W2:Y:S04]  /*1e10*/  LDL.LU.64 R228, [R1+0x20] ;  /* 0x0000200001e47983 */ /* 0x000ea80000300a00 */
[----:B------:R-:W2:Y:S04]  /*1e20*/  LDL.LU.64 R230, [R1+0x28] ;  /* 0x0000280001e67983 */ /* 0x000ea80000300a00 */
[----:B------:R-:W2:Y:S04]  /*1e30*/  LDL.LU.64 R232, [R1+0x30] ;  /* 0x0000300001e87983 */ /* 0x000ea80000300a00 */
[----:B------:R-:W2:Y:S01]  /*1e40*/  LDL.LU.64 R234, [R1+0x38] ;  /* 0x0000380001ea7983 */ /* 0x000ea20000300a00 */
[----:B------:R-:W-:-:S02]  /*1e50*/  ULEA UR4, UR35, UR32, 0x9 ;  /* 0x0000002023047291 */ /* 0x000fc4000f8e483f */
[----:B------:R-:W-:Y:S01]  /*1e60*/  UIMAD UR6, UR35, 0x1c0, UR33 ;  /* 0x000001c0230678a4 */ /* 0x000fe2000f8e0221 */
[----:B------:R-:W-:Y:S01]  /*1e70*/  UMOV UR5, 0xc0000010 ;  /* 0xc000001000057882 */ /* 0x000fe20000000000 */
[----:B------:R-:W-:Y:S02]  /*1e80*/  UMOV UR7, 0xc0000010 ;  /* 0xc000001000077882 */ /* 0x000fe40000000000 */
        /* <DEDUP_REMOVED lines=16> */
[----:B--2---:R-:W-:-:S06]  /*1f90*/  WARPGROUP.ARRIVE ;  /* 0x00000000000079c5 */ /* 0x004fcc0000000000 */
[----:B------:R-:W-:Y:S03]  /*1fa0*/  HGMMA.64x32x16.F32.BF16 R220, gdesc[UR4], R220, gsb0 ;  /* 0x0060000004dc79f0 */ /* 0x000fe600080018dc */
[----:B------:R-:W-:Y:S02]  /*1fb0*/  WARPGROUP.DEPBAR.LE gsb0, 0x0 ;  /* 0x00008000000079c5 */ /* 0x000fe40000010000 */
[----:B------:R-:W-:Y:S01]  /*1fc0*/  WARPGROUP.ARRIVE ;  /* 0x00000000000079c5 */ /* 0x000fe20000000000 */
[----:B------:R-:W-:Y:S01]  /*1fd0*/  UIADD3 UR26, UR6, 0x140, URZ ;  /* 0x00000140061a7890 */ /* 0x000fe2000fffe03f */
[----:B------:R-:W-:Y:S04]  /*1fe0*/  STL.64 [R1], R220 ;  /* 0x000000dc01007387 */ /* 0x000fe80000100a00 */
[----:B------:R-:W-:Y:S01]  /*1ff0*/  HGMMA.64x32x16.F32.BF16 R200, gdesc[UR8], R200, gsb0 ;  /* 0x0060000008c879f0 */ /* 0x000fe200080018c8 */
[----:B------:R-:W-:Y:S01]  /*2000*/  UMOV UR24, UR4 ;  /* 0x0000000400187c82 */ /* 0x000fe20008000000 */
[----:B------:R-:W-:Y:S01]  /*2010*/  UMOV UR25, UR5 ;  /* 0x0000000500197c82 */ /* 0x000fe20008000000 */
[----:B------:R-:W-:Y:S01]  /*2020*/  UMOV UR27, 0xc0000010 ;  /* 0xc0000010001b7882 */ /* 0x000fe20000000000 */
[----:B------:R-:W-:Y:S01]  /*2030*/  UIADD3 UR30, UR6, 0x180, URZ ;  /* 0x00000180061e7890 */ /* 0x000fe2000fffe03f */
[----:B------:R-:W-:Y:S01]  /*2040*/  STL.64 [R1+0x8], R222 ;  /* 0x000008de01007387 */ /* 0x000fe20000100a00 */
[----:B------:R-:W-:Y:S01]  /*2050*/  UMOV UR28, UR4 ;  /* 0x00000004001c7c82 */ /* 0x000fe20008000000 */
[----:B------:R-:W-:Y:S01]  /*2060*/  UMOV UR29, UR5 ;  /* 0x00000005001d7c82 */ /* 0x000fe20008000000 */
[----:B------:R-:W-:Y:S01]  /*2070*/  UMOV UR31, 0xc0000010 ;  /* 0xc0000010001f7882 */ /* 0x000fe20000000000 */
[----:B------:R-:W-:Y:S01]  /*2080*/  UIADD3 UR8, UR4, 0x100, URZ ;  /* 0x0000010004087890 */ /* 0x000fe2000fffe03f */
[----:B------:R-:W-:Y:S04]  /*2090*/  STL.64 [R1+0x10], R224 ;  /* 0x000010e001007387 */ /* 0x000fe80000100a00 */
[----:B------:R-:W-:Y:S04]  /*20a0*/  STL.64 [R1+0x18], R226 ;  /* 0x000018e201007387 */ /* 0x000fe80000100a00 */
[----:B------:R-:W-:Y:S04]  /*20b0*/  STL.64 [R1+0x20], R228 ;  /* 0x000020e401007387 */ /* 0x000fe80000100a00 */
[----:B------:R2:W-:Y:S04]  /*20c0*/  STL.64 [R1+0x28], R230 ;  /* 0x000028e601007387 */ /* 0x0005e80000100a00 */
[----:B------:R4:W-:Y:S04]  /*20d0*/  STL.64 [R1+0x30], R232 ;  /* 0x000030e801007387 */ /* 0x0009e80000100a00 */
[----:B------:R4:W-:Y:S04]  /*20e0*/  STL.64 [R1+0x38], R234 ;  /* 0x000038ea01007387 */ /* 0x0009e80000100a00 */
[----:B--2---:R-:W2:Y:S04]  /*20f0*/  LDL.LU.64 R230, [R1+0x78] ;  /* 0x0000780001e67983 */ /* 0x004ea80000300a00 */
[----:B------:R-:W2:Y:S04]  /*2100*/  LDL.LU.64 R228, [R1+0x70] ;  /* 0x0000700001e47983 */ /* 0x000ea80000300a00 */
[----:B------:R-:W2:Y:S04]  /*2110*/  LDL.LU.64 R226, [R1+0x68] ;  /* 0x0000680001e27983 */ /* 0x000ea80000300a00 */
[----:B------:R-:W2:Y:S04]  /*2120*/  LDL.LU.64 R224, [R1+0x60] ;  /* 0x0000600001e07983 */ /* 0x000ea80000300a00 */
[----:B------:R-:W2:Y:S04]  /*2130*/  LDL.LU.64 R222, [R1+0x58] ;  /* 0x0000580001de7983 */ /* 0x000ea80000300a00 */
[----:B------:R-:W2:Y:S01]  /*2140*/  LDL.LU.64 R220, [R1+0x50] ;  /* 0x0000500001dc7983 */ /* 0x000ea20000300a00 */
[----:B------:R-:W-:-:S02]  /*2150*/  WARPGROUP.DEPBAR.LE gsb0, 0x0 ;  /* 0x00008000000079c5 */ /* 0x000fc40000010000 */
[----:B------:R-:W-:-:S06]  /*2160*/  WARPGROUP.ARRIVE ;  /* 0x00000000000079c5 */ /* 0x000fcc0000000000 */
[----:B------:R-:W-:Y:S03]  /*2170*/  HGMMA.64x32x16.F32.BF16 R168, gdesc[UR12], R168, gsb0 ;  /* 0x006000000ca879f0 */ /* 0x000fe600080018a8 */
[----:B------:R-:W-:Y:S02]  /*2180*/  WARPGROUP.DEPBAR.LE gsb0, 0x0 ;  /* 0x00008000000079c5 */ /* 0x000fe40000010000 */
        /* <DEDUP_REMOVED lines=10> */
[----:B------:R-:W-:Y:S01]  /*2230*/  HGMMA.64x32x16.F32.BF16 R40, gdesc[UR28], R40, gsb0 ;  /* 0x006000001c2879f0 */ /* 0x000fe20008001828 */
        /* <DEDUP_REMOVED lines=33> */
[----:B--2---:R-:W-:-:S06]  /*2450*/  WARPGROUP.ARRIVE ;  /* 0x00000000000079c5 */ /* 0x004fcc0000000000 */
[----:B------:R-:W-:Y:S03]  /*2460*/  HGMMA.64x32x16.F32.BF16 R216, gdesc[UR4], R216, gsb0 ;  /* 0x0060000004d879f0 */ /* 0x000fe600080018d8 */
[----:B------:R-:W-:Y:S02]  /*2470*/  WARPGROUP.DEPBAR.LE gsb0, 0x0 ;  /* 0x00008000000079c5 */ /* 0x000fe40000010000 */
[----:B----4-:R-:W-:Y:S05]  /*2480*/  @!P0 BRA `(.L_x_24) ;  /* 0x0000000000048947 */ /* 0x010fea0003800000 */
[----:B------:R-:W-:Y:S01]  /*2490*/  BPT.TRAP 0x1 ;  /* 0x000000040000795c */ /* 0x000fe20000300000 */
.L_x_24:
[----:B------:R-:W-:Y:S02]  /*24a0*/  UISETP.GT.U32.AND UP0, UPT, UR38, 0x1, UPT ;  /* 0x000000012600788c */ /* 0x000fe4000bf04070 */
[----:B------:R-:W-:-:S04]  /*24b0*/  ULEA UR4, UR34, UR42, 0x3 ;  /* 0x0000002a22047291 */ /* 0x000fc8000f8e183f */
[----:B------:R-:W-:Y:S01]  /*24c0*/  UIADD3 UR4, UR4, 0x78, URZ ;  /* 0x0000007804047890 */ /* 0x000fe2000fffe03f */
[----:B------:R-:W-:-:S03]  /*24d0*/  PLOP3.LUT P1, PT, PT, PT, UP0, 0x80, 0x0 ;  /* 0x000000000000781c */ /* 0x000fc60003f2f008 */
[----:B------:R-:W-:-:S09]  /*24e0*/  UPRMT UR4, URZ, 0x654, UR4 ;  /* 0x000006543f047896 */ /* 0x000fd20008000004 */
[----:B------:R-:W-:Y:S01]  /*24f0*/  SYNCS.ARRIVE.TRANS64.RED.A1T0 RZ, [UR4], RZ ;  /* 0x000000ffffff79a7 */ /* 0x000fe20008100404 */
[----:B------:R-:W-:Y:S05]  /*2500*/  @P1 BRA `(.L_x_25) ;  /* 0x0000000000041947 */ /* 0x000fea0003800000 */
[----:B------:R-:W-:Y:S01]  /*2510*/  BPT.TRAP 0x1 ;  /* 0x000000040000795c */ /* 0x000fe20000300000 */
.L_x_25:
[----:B------:R-:W-:Y:S01]  /*2520*/  UIADD3 UR35, UR35, 0x1, URZ ;  /* 0x0000000123237890 */ /* 0x000fe2000fffe03f */
[C---:B------:R-:W-:Y:S01]  /*2530*/  ISETP.GT.AND P1, PT, R3.reuse, 0x1, PT ;  /* 0x000000010300780c */ /* 0x040fe20003f24270 */
[----:B------:R-:W-:Y:S01]  /*2540*/  UIADD3 UR34, UR34, 0x1, URZ ;  /* 0x0000000122227890 */ /* 0x000fe2000fffe03f */
[----:B------:R-:W-:Y:S01]  /*2550*/  VIADD R3, R3, 0xffffffff ;  /* 0xffffffff03037836 */ /* 0x000fe20000000000 */
[----:B------:R-:W-:Y:S02]  /*2560*/  UISETP.NE.AND UP0, UPT, UR35, 0xf, UPT ;  /* 0x0000000f2300788c */ /* 0x000fe4000bf05270 */
[----:B------:R-:W-:Y:S02]  /*2570*/  UISETP.NE.AND UP1, UPT, UR34, 0xf, UPT ;  /* 0x0000000f2200788c */ /* 0x000fe4000bf25270 */
[----:B------:R-:W-:Y:S02]  /*2580*/  USEL UR4, URZ, 0x1, UP0 ;  /* 0x000000013f047887 */ /* 0x000fe40008000000 */
[----:B------:R-:W-:-:S02]  /*2590*/  USEL UR35, UR35, URZ, UP0 ;  /* 0x0000003f23237287 */ /* 0x000fc40008000000 */
[----:B------:R-:W-:Y:S02]  /*25a0*/  USEL UR34, UR34, URZ, UP1 ;  /* 0x0000003f22227287 */ /* 0x000fe40008800000 */
[----:B------:R-:W-:Y:S01]  /*25b0*/  LOP3.LUT R6, R6, UR4, RZ, 0x3c, !PT ;  /* 0x0000000406067c12 */ /* 0x000fe2000f8e3cff */
[----:B------:R-:W-:Y:S09]  /*25c0*/  @P1 BRA `(.L_x_26) ;  /* 0xfffffff400c01947 */ /* 0x000ff2000383ffff */
.L_x_19:
[----:B------:R-:W4:Y:S02]  /*25d0*/  LDC R3, c[0x0][0x28c] ;  /* 0x0000a300ff037b82 */ /* 0x000f240000000800 */
[----:B----4-:R-:W-:-:S13]  /*25e0*/  ISETP.GE.AND P1, PT, R3, 0x1, PT ;  /* 0x000000010300780c */ /* 0x010fda0003f26270 */
[----:B------:R-:W-:Y:S05]  /*25f0*/  @!P1 BRA `(.L_x_27) ;  /* 0x0000000000389947 */ /* 0x000fea0003800000 */
[----:B------:R-:W-:Y:S05]  /*2600*/  @!P0 BRA `(.L_x_28) ;  /* 0x0000000000048947 */ /* 0x000fea0003800000 */
[----:B------:R-:W-:Y:S01]  /*2610*/  BPT.TRAP 0x1 ;  /* 0x000000040000795c */ /* 0x000fe20000300000 */
.L_x_28:
[----:B------:R-:W-:Y:S01]  /*2620*/  VIADD R0, R0, UR37 ;  /* 0x0000002500007c36 */ /* 0x000fe20008000000 */
[----:B------:R-:W-:-:S03]  /*2630*/  UISETP.GT.U32.AND UP0, UPT, UR38, 0x1, UPT ;  /* 0x000000012600788c */ /* 0x000fc6000bf04070 */
[----:B012---:R-:W-:-:S03]  /*2640*/  IMAD.WIDE.U32 R4, R0, -0x77777777, RZ ;  /* 0x8888888900047825 */ /* 0x007fc600078e00ff */
[----:B------:R-:W-:Y:S02]  /*2650*/  PLOP3.LUT P0, PT, PT, PT, UP0, 0x80, 0x0 ;  /* 0x000000000000781c */ /* 0x000fe40003f0f008 */
[----:B------:R-:W-:-:S05]  /*2660*/  SHF.R.U32.HI R5, RZ, 0x3, R5 ;  /* 0x00000003ff057819 */ /* 0x000fca0000011605 */
[----:B------:R-:W-:-:S05]  /*2670*/  IMAD R0, R5, -0xf, R0 ;  /* 0xfffffff105007824 */ /* 0x000fca00078e0200 */
[----:B------:R-:W-:-:S05]  /*2680*/  LEA R0, R0, UR42, 0x3 ;  /* 0x0000002a00007c11 */ /* 0x000fca000f8e18ff */
[----:B------:R-:W-:-:S05]  /*2690*/  VIADD R0, R0, 0x78 ;  /* 0x0000007800007836 */ /* 0x000fca0000000000 */
[----:B------:R-:W-:-:S04]  /*26a0*/  PRMT R0, RZ, 0x654, R0 ;  /* 0x00000654ff007816 */ /* 0x000fc80000000000 */
[----:B------:R4:W-:Y:S01]  /*26b0*/  SYNCS.ARRIVE.TRANS64.RED.A1T0 RZ, [R0+URZ], RZ ;  /* 0x000000ff00ff79a7 */ /* 0x0009e2000810043f */
[----:B------:R-:W-:Y:S05]  /*26c0*/  @P0 BRA `(.L_x_27) ;  /* 0x0000000000040947 */ /* 0x000fea0003800000 */
[----:B------:R-:W-:Y:S01]  /*26d0*/  BPT.TRAP 0x1 ;  /* 0x000000040000795c */ /* 0x000fe20000300000 */
.L_x_27:
[----:B------:R-:W0:Y:S01]  /*26e0*/  S2R R6, SR_TID.X ;  /* 0x0000000000067919 */ /* 0x000e220000002100 */
[----:B------:R-:W-:Y:S02]  /*26f0*/  UIMAD UR43, UR43, 0xe0, URZ ;  /* 0x000000e02b2b78a4 */ /* 0x000fe4000f8e023f */
[----:B------:R-:W-:Y:S01]  /*2700*/  USHF.R.S32.HI UR10, URZ, 0x1f, UR40 ;  /* 0x0000001f3f0a7899 */ /* 0x000fe20008011428 */
[----:B----4-:R-:W4:Y:S01]  /*2710*/  S2R R0, SR_TID.X ;  /* 0x0000000000007919 */ /* 0x010f220000002100 */
[----:B------:R-:W-:Y:S01]  /*2720*/  ULDC.64 UR8, c[0x0][0x5d0] ;  /* 0x0001740000087ab9 */ /* 0x000fe20000000a00 */
[----:B------:R-:W-:Y:S01]  /*2730*/  UIMAD.WIDE UR6, UR44, 0x100, URZ ;  /* 0x000001002c0678a5 */ /* 0x000fe2000f8e023f */
[----:B------:R-:W-:Y:S01]  /*2740*/  IMAD.U32 R19, RZ, RZ, UR43 ;  /* 0x0000002bff137e24 */ /* 0x000fe2000f8e00ff */
[----:B------:R-:W-:Y:S02]  /*2750*/  UIMAD UR4, UR10, UR8, URZ ;  /* 0x000000080a0472a4 */ /* 0x000fe4000f8e023f */
[----:B------:R-:W-:Y:S01]  /*2760*/  IMAD.U32 R9, RZ, RZ, UR8 ;  /* 0x00000008ff097e24 */ /* 0x000fe2000f8e00ff */
[----:B------:R-:W-:-:S02]  /*2770*/  USHF.L.U32 UR44, UR44, 0x8, URZ ;  /* 0x000000082c2c7899 */ /* 0x000fc4000800063f */
[----:B------:R-:W-:Y:S01]  /*2780*/  UIMAD UR4, UR40, UR9, UR4 ;  /* 0x00000009280472a4 */ /* 0x000fe2000f8e0204 */
[----:B------:R-:W-:Y:S01]  /*2790*/  ULDC UR8, c[0x0][0x284] ;  /* 0x0000a10000087ab9 */ /* 0x000fe20000000800 */
[----:B------:R-:W-:Y:S02]  /*27a0*/  UIADD3 UR37, UR41, UR37, URZ ;  /* 0x0000002529257290 */ /* 0x000fe4000fffe03f */
[----:B------:R-:W-:Y:S02]  /*27b0*/  UISETP.GE.U32.AND UP2, UPT, UR41, 0xf, UPT ;  /* 0x0000000f2900788c */ /* 0x000fe4000bf46070 */
[----:B------:R-:W-:-:S04]  /*27c0*/  UISETP.GT.U32.AND UP1, UPT, UR37, 0xe, UPT ;  /* 0x0000000e2500788c */ /* 0x000fc8000bf24070 */
[----:B------:R-:W-:Y:S01]  /*27d0*/  UISETP.LT.U32.AND UP1, UPT, UR41, 0xf, UP1 ;  /* 0x0000000f2900788c */ /* 0x000fe20008f21070 */
[C---:B0-----:R-:W-:Y:S01]  /*27e0*/  IMAD.SHL.U32 R18, R6.reuse, 0x2, RZ ;  /* 0x0000000206127824 */ /* 0x041fe200078e00ff */
[----:B-12---:R-:W-:Y:S02]  /*27f0*/  LOP3.LUT R4, R6, 0x60, RZ, 0xc0, !PT ;  /* 0x0000006006047812 */ /* 0x006fe400078ec0ff */
[----:B----4-:R-:W-:Y:S02]  /*2800*/  SHF.R.U32.HI R3, RZ, 0x7, R0 ;  /* 0x00000007ff037819 */ /* 0x010fe40000011600 */
[----:B------:R-:W-:Y:S02]  /*2810*/  LOP3.LUT R18, R19, 0x6, R18, 0xf8, !PT ;  /* 0x0000000613127812 */ /* 0x000fe400078ef812 */
[----:B------:R-:W-:Y:S02]  /*2820*/  LOP3.LUT R3, R3, 0x1, RZ, 0xc0, !PT ;  /* 0x0000000103037812 */ /* 0x000fe400078ec0ff */
[----:B------:R-:W-:-:S02]  /*2830*/  SHF.R.U32.HI R0, RZ, 0x2, R6 ;  /* 0x00000002ff007819 */ /* 0x000fc40000011606 */
[----:B------:R-:W-:Y:S01]  /*2840*/  SHF.R.S32.HI R19, RZ, 0x1f, R18 ;  /* 0x0000001fff137819 */ /* 0x000fe20000011412 */
[----:B------:R-:W-:Y:S01]  /*2850*/  IMAD.SHL.U32 R7, R3, 0x40, RZ ;  /* 0x0000004003077824 */ /* 0x000fe200078e00ff */
[----:B------:R-:W-:Y:S02]  /*2860*/  LOP3.LUT R0, R0, 0x7, RZ, 0xc0, !PT ;  /* 0x0000000700007812 */ /* 0x000fe400078ec0ff */
[----:B------:R-:W-:Y:S01]  /*2870*/  SHF.R.U32.HI R5, RZ, 0x1, R4 ;  /* 0x00000001ff057819 */ /* 0x000fe20000011604 */
[----:B------:R-:W-:Y:S01]  /*2880*/  IMAD.WIDE.U32 R8, R9, UR40, R18 ;  /* 0x0000002809087c25 */ /* 0x000fe2000f8e0012 */
[--C-:B------:R-:W-:Y:S02]  /*2890*/  LOP3.LUT R234, R7, 0x40, R0.reuse, 0xe2, !PT ;  /* 0x0000004007ea7812 */ /* 0x100fe400078ee200 */
[----:B------:R-:W-:Y:S01]  /*28a0*/  IADD3 R0, RZ, -R5, -R0 ;  /* 0x80000005ff007210 */ /* 0x000fe20007ffe800 */
[----:B------:R-:W-:Y:S01]  /*28b0*/  VIADD R9, R9, UR4 ;  /* 0x0000000409097c36 */ /* 0x000fe20008000000 */
[----:B------:R-:W-:Y:S01]  /*28c0*/  ULDC UR4, c[0x0][0x288] ;  /* 0x0000a20000047ab9 */ /* 0x000fe20000000800 */
[----:B------:R-:W-:Y:S01]  /*28d0*/  IMAD.MOV.U32 R4, RZ, RZ, -0x2 ;  /* 0xfffffffeff047424 */ /* 0x000fe200078e00ff */
[----:B------:R-:W-:Y:S01]  /*28e0*/  UISETP.GE.AND UP0, UPT, UR43, UR4, UPT ;  /* 0x000000042b00728c */ /* 0x000fe2000bf06270 */
[----:B------:R-:W-:Y:S01]  /*28f0*/  IMAD R3, R3, -0x40, R0 ;  /* 0xffffffc003037824 */ /* 0x000fe200078e0200 */
[----:B------:R-:W-:Y:S01]  /*2900*/  LOP3.LUT R234, R234, UR6, R5, 0xfe, !PT ;  /* 0x00000006eaea7c12 */ /* 0x000fe2000f8efe05 */
[----:B------:R-:W-:Y:S01]  /*2910*/  IMAD.U32 R0, RZ, RZ, UR8 ;  /* 0x00000008ff007e24 */ /* 0x000fe2000f8e00ff */
[----:B------:R-:W-:-:S02]  /*2920*/  UISETP.GE.OR UP0, UPT, UR44, UR8, UP0 ;  /* 0x000000082c00728c */ /* 0x000fc40008706670 */
[----:B------:R-:W-:Y:S02]  /*2930*/  USEL UR8, URZ, 0x1, !UP1 ;  /* 0x000000013f087887 */ /* 0x000fe4000c800000 */
[----:B------:R-:W-:Y:S01]  /*2940*/  IADD3 R3, R0, -UR44, R3 ;  /* 0x8000002c00037c10 */ /* 0x000fe2000fffe003 */
[----:B------:R-:W-:Y:S01]  /*2950*/  UMOV UR44, 0xffffffff ;  /* 0xffffffff002c7882 */ /* 0x000fe20000000000 */
[----:B------:R-:W-:Y:S01]  /*2960*/  LOP3.LUT R0, R6, 0x3, RZ, 0xc0, !PT ;  /* 0x0000000306007812 */ /* 0x000fe200078ec0ff */
[----:B------:R-:W-:Y:S01]  /*2970*/  ULOP3.LUT UR36, UR36, UR8, URZ, 0x3c, !UPT ;  /* 0x0000000824247292 */ /* 0x000fe2000f8e3c3f */
[----:B------:R-:W-:-:S03]  /*2980*/  PLOP3.LUT P0, PT, PT, PT, UP0, 0x80, 0x0 ;  /* 0x000000000000781c */ /* 0x000fc60003f0f008 */
[----:B------:R-:W-:Y:S01]  /*2990*/  IMAD R0, R0, R4, UR4 ;  /* 0x0000000400007e24 */ /* 0x000fe2000f8e0204 */
[----:B------:R-:W-:-:S03]  /*29a0*/  UIMAD.WIDE.U32 UR4, UR37, -0x77777777, URZ ;  /* 0x88888889250478a5 */ /* 0x000fc6000f8e003f */
[----:B------:R-:W-:Y:S01]  /*29b0*/  VIADD R0, R0, -UR43 ;  /* 0x8000002b00007c36 */ /* 0x000fe20008000000 */
[----:B------:R-:W-:-:S04]  /*29c0*/  USHF.R.U32.HI UR4, URZ, 0x3, UR5 ;  /* 0x000000033f047899 */ /* 0x000fc80008011605 */
[----:B------:R-:W-:Y:S02]  /*29d0*/  UIMAD UR37, UR4, -0xf, UR37 ;  /* 0xfffffff1042578a4 */ /* 0x000fe4000f8e0225 */
[----:B------:R-:W-:Y:S01]  /*29e0*/  @UP2 ULOP3.LUT UR36, UR36, 0x1, UR4, 0x78, !UPT ;  /* 0x0000000124242892 */ /* 0x000fe2000f8e7804 */
[----:B------:R-:W-:Y:S11]  /*29f0*/  @P0 BRA `(.L_x_29) ;  /* 0x000000dc00b80947 */ /* 0x000ff60003800000 */
[----:B-----5:R-:W-:Y:S01]  /*2a00*/  FSETP.NEU.AND P2, PT, R16, RZ, PT ;  /* 0x000000ff1000720b */ /* 0x020fe20003f4d000 */
[----:B------:R-:W-:Y:S01]  /*2a10*/  ULDC.64 UR8, c[0x0][0x5c8] ;  /* 0x0001720000087ab9 */ /* 0x000fe20000000a00 */
[----:B------:R-:W-:Y:S01]  /*2a20*/  ISETP.GT.AND P0, PT, R0, RZ, PT ;  /* 0x000000ff0000720c */ /* 0x000fe20003f04270 */
[----:B------:R-:W-:Y:S01]  /*2a30*/  UIMAD UR4, UR7, UR8, URZ ;  /* 0x00000008070472a4 */ /* 0x000fe2000f8e023f */
[----:B------:R-:W-:Y:S01]  /*2a40*/  IMAD.U32 R4, RZ, RZ, UR9 ;  /* 0x00000009ff047e24 */ /* 0x000fe2000f8e00ff */
[----:B------:R-:W-:Y:S01]  /*2a50*/  BSSY B0, `(.L_x_29) ;  /* 0x0000de8000007945 */ /* 0x000fe20003800000 */
[----:B------:R-:W-:Y:S01]  /*2a60*/  IMAD.WIDE.U32 R8, R234, UR8, R8 ;  /* 0x00000008ea087c25 */ /* 0x000fe2000f8e0008 */
[----:B------:R-:W-:-:S03]  /*2a70*/  ISETP.GT.AND P1, PT, R3, RZ, P0 ;  /* 0x000000ff0300720c */ /* 0x000fc60000724270 */
[----:B------:R-:W-:-:S04]  /*2a80*/  IMAD R4, R234, R4, UR4 ;  /* 0x00000004ea047e24 */ /* 0x000fc8000f8e0204 */
[----:B------:R-:W-:Y:S01]  /*2a90*/  IMAD.IADD R11, R9, 0x1, R4 ;  /* 0x00000001090b7824 */ /* 0x000fe200078e0204 */
[----:B------:R-:W-:Y:S06]  /*2aa0*/  @!P2 BRA `(.L_x_30) ;  /* 0x0000009c004ca947 */ /* 0x000fec0003800000 */
[----:B------:R-:W0:Y:S01]  /*2ab0*/  LDC.64 R22, c[0x0][0x5b8] ;  /* 0x00016e00ff167b82 */ /* 0x000e220000000a00 */
[----:B------:R-:W-:-:S07]  /*2ac0*/  ULDC.64 UR4, c[0x0][0x5c0] ;  /* 0x0001700000047ab9 */ /* 0x000fce0000000a00 */
[----:B------:R-:W1:Y:S08]  /*2ad0*/  LDC.64 R14, c[0x0][0x5b0] ;  /* 0x00016c00ff0e7b82 */ /* 0x000e700000000a00 */
[----:B------:R-:W2:Y:S01]  /*2ae0*/  LDC.64 R12, c[0x0][0x5a8] ;  /* 0x00016a00ff0c7b82 */ /* 0x000ea20000000a00 */
[C---:B0-----:R-:W-:Y:S02]  /*2af0*/  IMAD R4, R22.reuse, UR10, RZ ;  /* 0x0000000a16047c24 */ /* 0x041fe4000f8e02ff */
[----:B------:R-:W-:-:S04]  /*2b00*/  IMAD.WIDE.U32 R232, R22, UR40, R18 ;  /* 0x0000002816e87c25 */ /* 0x000fc8000f8e0012 */
[----:B------:R-:W-:Y:S02]  /*2b10*/  IMAD R235, R23, UR40, R4 ;  /* 0x0000002817eb7c24 */ /* 0x000fe4000f8e0204 */
[----:B-1----:R-:W-:Y:S02]  /*2b20*/  IMAD R10, R14, UR7, RZ ;  /* 0x000000070e0a7c24 */ /* 0x002fe4000f8e02ff */
[----:B------:R-:W-:Y:S01]  /*2b30*/  IMAD.IADD R21, R233, 0x1, R235 ;  /* 0x00000001e9157824 */ /* 0x000fe200078e02eb */
[----:B------:R-:W-:Y:S01]  /*2b40*/  STL [R1+0x48], R235 ;  /* 0x000048eb01007387 */ /* 0x000fe20000100800 */
[----:B------:R-:W-:Y:S02]  /*2b50*/  IMAD.MOV.U32 R20, RZ, RZ, R232 ;  /* 0x000000ffff147224 */ /* 0x000fe400078e00e8 */
[C---:B------:R-:W-:Y:S02]  /*2b60*/  IMAD R10, R234.reuse, R15, R10 ;  /* 0x0000000fea0a7224 */ /* 0x040fe400078e020a */
[----:B------:R-:W-:-:S04]  /*2b70*/  IMAD.WIDE.U32 R4, R234, R14, R20 ;  /* 0x0000000eea047225 */ /* 0x000fc800078e0014 */
[----:B------:R-:W-:Y:S01]  /*2b80*/  IMAD.IADD R5, R5, 0x1, R10 ;  /* 0x0000000105057824 */ /* 0x000fe200078e020a */
[----:B--2---:R-:W-:-:S04]  /*2b90*/  LEA R6, P2, R4, R12, 0x1 ;  /* 0x0000000c04067211 */ /* 0x004fc800078408ff */
[----:B------:R-:W-:Y:S02]  /*2ba0*/  LEA.HI.X R7, R4, R13, R5, 0x1, P2 ;  /* 0x0000000d04077211 */ /* 0x000fe400010f0c05 */
[----:B------:R-:W2:Y:S04]  /*2bb0*/  LDL.LU R5, [R1] ;  /* 0x0000000001057983 */ /* 0x000ea80000300800 */
[----:B------:R0:W4:Y:S01]  /*2bc0*/  @P1 LDG.E.LTC128B.U16 R23, desc[UR46][R6.64] ;  /* 0x0000002e06171981 */ /* 0x000122000c1e1520 */
[----:B------:R-:W-:Y:S01]  /*2bd0*/  ISETP.GT.AND P3, PT, R0, 0x1, PT ;  /* 0x000000010000780c */ /* 0x000fe20003f64270 */
[----:B------:R-:W-:Y:S01]  /*2be0*/  BSSY B1, `(.L_x_31) ;  /* 0x0000013000017945 */ /* 0x000fe20003800000 */
[----:B---3--:R-:W-:Y:S02]  /*2bf0*/  LOP3.LUT R17, R17, 0xfffffffb, RZ, 0xc0, !PT ;  /* 0xfffffffb11117812 */ /* 0x008fe400078ec0ff */
[----:B0-----:R-:W-:-:S04]  /*2c00*/  LEA R6, P2, R8, UR4, 0x1 ;  /* 0x0000000408067c11 */ /* 0x001fc8000f8408ff */
[----:B------:R-:W-:-:S05]  /*2c10*/  LEA.HI.X R7, R8, UR5, R11, 0x1, P2 ;  /* 0x0000000508077c11 */ /* 0x000fca00090f0c0b */
[----:B------:R-:W-:Y:S01]  /*2c20*/  @P3 LOP3.LUT R17, R17, 0x4, RZ, 0xfc, !PT ;  /* 0x0000000411113812 */ /* 0x000fe200078efcff */
[----:B----4-:R-:W-:-:S04]  /*2c30*/  IMAD.U32 R4, R23, 0x10000, RZ ;  /* 0x0001000017047824 */ /* 0x010fc800078e00ff */
[----:B------:R-:W-:-:S04]  /*2c40*/  FMUL R4, R4, R16 ;  /* 0x0000001004047220 */ /* 0x000fc80000400000 */
[----:B--2---:R-:W-:-:S05]  /*2c50*/  FFMA R4, R5, R2, R4 ;  /* 0x0000000205047223 */ /* 0x004fca0000000004 */
[----:B------:R-:W-:-:S05]  /*2c60*/  F2FP.BF16.F32.PACK_AB R4, RZ, R4 ;  /* 0x00000004ff04723e */ /* 0x000fca00000010ff */
[----:B------:R0:W-:Y:S02]  /*2c70*/  @P1 STG.E.U16 desc[UR46][R6.64], R4 ;  /* 0x0000000406001986 */ /* 0x0001e4000c10152e */
[----:B0-----:R-:W-:-:S04]  /*2c80*/  IMAD.WIDE.U32 R4, R234, R14, R18 ;  /* 0x0000000eea047225 */ /* 0x001fc800078e0012 */
[----:B------:R-:W-:Y:S02]  /*2c90*/  IMAD.IADD R5, R10, 0x1, R5 ;  /* 0x000000010a057824 */ /* 0x000fe400078e0205 */
[----:B------:R-:W-:-:S04]  /*2ca0*/  IMAD.WIDE.U32 R8, R22, UR40, R4 ;  /* 0x0000002816087c25 */ /* 0x000fc8000f8e0004 */
[----:B------:R-:W-:Y:S01]  /*2cb0*/  IMAD.IADD R5, R235, 0x1, R9 ;  /* 0x00000001eb057824 */ /* 0x000fe200078e0209 */
[----:B------:R-:W-:-:S04]  /*2cc0*/  LEA R4, P1, R8, R12, 0x1 ;  /* 0x0000000c08047211 */ /* 0x000fc800078208ff */
[----:B------:R-:W-:Y:S02]  /*2cd0*/  LEA.HI.X R5, R8, R13, R5, 0x1, P1 ;  /* 0x0000000d08057211 */ /* 0x000fe400008f0c05 */
[----:B------:R-:W-:-:S13]  /*2ce0*/  ISETP.GT.AND P1, PT, R3, RZ, P3 ;  /* 0x000000ff0300720c */ /* 0x000fda0001f24270 */
[----:B------:R-:W-:Y:S05]  /*2cf0*/  @!P1 BRA `(.L_x_32) ;  /* 0x0000000000049947 */ /* 0x000fea0003800000 */
[----:B------:R0:W5:Y:S02]  /*2d00*/  LDG.E.LTC128B.U16 R23, desc[UR46][R4.64+0x2] ;  /* 0x0000022e04177981 */ /* 0x000164000c1e1520 */
.L_x_32:
[----:B------:R-:W-:Y:S05]  /*2d10*/  BSYNC B1 ;  /* 0x0000000000017941 */ /* 0x000fea0003800000 */
.L_x_31:
[----:B------:R-:W2:Y:S01]  /*2d20*/  LDL.LU R9, [R1+0x4] ;  /* 0x0000040001097983 */ /* 0x000ea20000300800 */
[----:B-----5:R-:W-:Y:S01]  /*2d30*/  IMAD.U32 R8, R23, 0x10000, RZ ;  /* 0x0001000017087824 */ /* 0x020fe200078e00ff */
[C---:B------:R-:W-:Y:S01]  /*2d40*/  SHF.L.U64.HI R237, R14.reuse, 0x3, R15 ;  /* 0x000000030eed7819 */ /* 0x040fe2000001020f */
[----:B------:R-:W-:Y:S01]  /*2d50*/  IMAD.SHL.U32 R236, R14, 0x8, RZ ;  /* 0x000000080eec7824 */ /* 0x000fe200078e00ff */
[----:B------:R1:W-:Y:S01]  /*2d60*/  STL [R1+0x50], R0 ;  /* 0x0000500001007387 */ /* 0x0003e20000100800 */
[----:B------:R-:W-:-:S03]  /*2d70*/  FMUL R8, R8, R16 ;  /* 0x0000001008087220 */ /* 0x000fc60000400000 */
[----:B-1----:R-:W3:Y:S01]  /*2d80*/  LDL.LU R0, [R1+0x8] ;  /* 0x0000080001007983 */ /* 0x002ee20000300800 */
[----:B--2---:R-:W-:-:S05]  /*2d90*/  FFMA R8, R9, R2, R8 ;  /* 0x0000000209087223 */ /* 0x004fca0000000008 */
[----:B------:R-:W-:-:S05]  /*2da0*/  F2FP.BF16.F32.PACK_AB R8, RZ, R8 ;  /* 0x00000008ff08723e */ /* 0x000fca00000010ff */
[----:B------:R1:W-:Y:S01]  /*2db0*/  @P1 STG.E.U16 desc[UR46][R6.64+0x2], R8 ;  /* 0x0000020806001986 */ /* 0x0003e2000c10152e */
[----:B------:R-:W-:Y:S01]  /*2dc0*/  ISETP.GT.AND P1, PT, R3, 0x8, P0 ;  /* 0x000000080300780c */ /* 0x000fe20000724270 */
[----:B-1----:R-:W-:-:S04]  /*2dd0*/  IMAD.WIDE.U32 R8, R234, R14, R236 ;  /* 0x0000000eea087225 */ /* 0x002fc800078e00ec */
[----:B------:R-:W-:Y:S01]  /*2de0*/  IMAD.IADD R235, R10, 0x1, R9 ;  /* 0x000000010aeb7824 */ /* 0x000fe200078e0209 */
[----:B------:R-:W-:-:S05]  /*2df0*/  IADD3 R9, P2, R232, R8, RZ ;  /* 0x00000008e8097210 */ /* 0x000fca0007f5e0ff */
[----:B------:R-:W-:Y:S01]  /*2e00*/  IMAD.X R11, R235, 0x1, R21, P2 ;  /* 0x00000001eb0b7824 */ /* 0x000fe200010e0615 */
[----:B------:R-:W-:-:S04]  /*2e10*/  LEA R10, P2, R9, R12, 0x1 ;  /* 0x0000000c090a7211 */ /* 0x000fc800078408ff */
[----:B------:R-:W-:Y:S02]  /*2e20*/  LEA.HI.X R11, R9, R13, R11, 0x1, P2 ;  /* 0x0000000d090b7211 */ /* 0x000fe400010f0c0b */
[----:B------:R-:W2:Y:S04]  /*2e30*/  LDL R9, [R1+0x48] ;  /* 0x0000480001097983 */ /* 0x000ea80000100800 */
[----:B------:R1:W4:Y:S02]  /*2e40*/  @P1 LDG.E.LTC128B.U16 R23, desc[UR46][R10.64] ;  /* 0x0000002e0a171981 */ /* 0x000324000c1e1520 */
[----:B-1----:R-:W-:-:S05]  /*2e50*/  IADD3 R10, P2, R18, R8, RZ ;  /* 0x00000008120a7210 */ /* 0x002fca0007f5e0ff */
[----:B------:R-:W-:Y:S02]  /*2e60*/  IMAD.X R11, R19, 0x1, R235, P2 ;  /* 0x00000001130b7824 */ /* 0x000fe400010e06eb */
[----:B------:R-:W-:-:S03]  /*2e70*/  IMAD.WIDE.U32 R10, R22, UR40, R10 ;  /* 0x00000028160a7c25 */ /* 0x000fc6000f8e000a */
[----:B------:R-:W-:Y:S01]  /*2e80*/  LEA R8, P2, R10, R12, 0x1 ;  /* 0x0000000c0a087211 */ /* 0x000fe200078408ff */
[----:B------:R-:W-:Y:S02]  /*2e90*/  IMAD.U32 R235, RZ, RZ, UR9 ;  /* 0x00000009ffeb7e24 */ /* 0x000fe4000f8e00ff */
[----:B--2---:R-:W-:-:S05]  /*2ea0*/  IMAD.IADD R9, R9, 0x1, R11 ;  /* 0x0000000109097824 */ /* 0x004fca00078e020b */
[----:B------:R-:W-:Y:S01]  /*2eb0*/  LEA.HI.X R9, R10, R13, R9, 0x1, P2 ;  /* 0x0000000d0a097211 */ /* 0x000fe200010f0c09 */
[----:B----4-:R-:W-:-:S04]  /*2ec0*/  IMAD.U32 R10, R23, 0x10000, RZ ;  /* 0x00010000170a7824 */ /* 0x010fc800078e00ff */
[----:B------:R-:W-:-:S04]  /*2ed0*/  FMUL R10, R10, R16 ;  /* 0x000000100a0a7220 */ /* 0x000fc80000400000 */
[----:B---3--:R-:W-:Y:S01]  /*2ee0*/  FFMA R11, R0, R2, R10 ;  /* 0x00000002000b7223 */ /* 0x008fe2000000000a */
[----:B------:R-:W-:-:S04]  /*2ef0*/  IMAD.U32 R0, RZ, RZ, UR8 ;  /* 0x00000008ff007e24 */ /* 0x000fc8000f8e00ff */
[----:B------:R-:W-:Y:S02]  /*2f00*/  F2FP.BF16.F32.PACK_AB R11, RZ, R11 ;  /* 0x0000000bff0b723e */ /* 0x000fe400000010ff */
[--C-:B------:R-:W-:Y:S02]  /*2f10*/  SHF.L.U64.HI R0, R0, 0x4, R235.reuse ;  /* 0x0000000400007819 */ /* 0x100fe400000102eb */
[----:B------:R-:W-:-:S03]  /*2f20*/  PRMT R235, R11, 0x7610, R235 ;  /* 0x000076100beb7816 */ /* 0x000fc600000000eb */
[----:B------:R1:W-:Y:S04]  /*2f30*/  STL [R1+0x8], R0 ;  /* 0x0000080001007387 */ /* 0x0003e80000100800 */
[----:B-1----:R1:W5:Y:S04]  /*2f40*/  LDL.LU R0, [R1+0x50] ;  /* 0x0000500001007983 */ /* 0x0023680000300800 */
[----:B------:R-:W2:Y:S01]  /*2f50*/  LDL R11, [R1+0x8] ;  /* 0x00000800010b7983 */ /* 0x000ea20000100800 */
[----:B------:R-:W-:-:S04]  /*2f60*/  IMAD.U32 R10, RZ, RZ, UR8 ;  /* 0x00000008ff0a7e24 */ /* 0x000fc8000f8e00ff */
[----:B------:R-:W-:-:S05]  /*2f70*/  IMAD.SHL.U32 R10, R10, 0x10, RZ ;  /* 0x000000100a0a7824 */ /* 0x000fca00078e00ff */
[----:B------:R-:W-:Y:S02]  /*2f80*/  IADD3 R10, P2, R10, R6, RZ ;  /* 0x000000060a0a7210 */ /* 0x000fe40007f5e0ff */
[----:B------:R-:W-:Y:S01]  /*2f90*/  ISETP.GT.AND P3, PT, R3, 0x8, P3 ;  /* 0x000000080300780c */ /* 0x000fe20001f64270 */
[----:B------:R-:W-:Y:S02]  /*2fa0*/  BSSY B1, `(.L_x_33) ;  /* 0x0000005000017945 */ /* 0x000fe40003800000 */
[----:B--2---:R-:W-:-:S05]  /*2fb0*/  IMAD.X R11, R11, 0x1, R7, P2 ;  /* 0x000000010b0b7824 */ /* 0x004fca00010e0607 */
[----:B------:R1:W-:Y:S05]  /*2fc0*/  @P1 STG.E.U16 desc[UR46][R10.64], R235 ;  /* 0x000000eb0a001986 */ /* 0x0003ea000c10152e */
[----:B------:R-:W-:Y:S05]  /*2fd0*/  @!P3 BRA `(.L_x_34) ;  /* 0x000000000004b947 */ /* 0x000fea0003800000 */
[----:B------:R2:W5:Y:S02]  /*2fe0*/  LDG.E.LTC128B.U16 R23, desc[UR46][R8.64+0x2] ;  /* 0x0000022e08177981 */ /* 0x000564000c1e1520 */
.L_x_34:
[----:B------:R-:W-:Y:S05]  /*2ff0*/  BSYNC B1 ;  /* 0x0000000000017941 */ /* 0x000fea0003800000 */
.L_x_33:
[----:B------:R0:W-:Y:S04]  /*3000*/  STL [R1+0x50], R4 ;  /* 0x0000500401007387 */ /* 0x0001e80000100800 */
[----:B0-----:R-:W3:Y:S01]  /*3010*/  LDL.LU R4, [R1+0xc] ;  /* 0x00000c0001047983 */ /* 0x001ee20000300800 */
[----:B-1---5:R-:W-:-:S04]  /*3020*/  IMAD.U32 R235, R23, 0x10000, RZ ;  /* 0x0001000017eb7824 */ /* 0x022fc800078e00ff */
[----:B------:R-:W-:Y:S01]  /*3030*/  FMUL R235, R235, R16 ;  /* 0x00000010ebeb7220 */ /* 0x000fe20000400000 */
[----:B------:R-:W-:-:S04]  /*3040*/  ISETP.GT.AND P4, PT, R0, 0x8, PT ;  /* 0x000000080000780c */ /* 0x000fc80003f84270 */
[----:B------:R-:W-:Y:S01]  /*3050*/  ISETP.GT.AND P1, PT, R3, RZ, P4 ;  /* 0x000000ff0300720c */ /* 0x000fe20002724270 */
[----:B---3--:R-:W-:Y:S02]  /*3060*/  FFMA R235, R4, R2, R235 ;  /* 0x0000000204eb7223 */ /* 0x008fe400000000eb */
[----:B------:R0:W5:Y:S01]  /*3070*/  LDL.LU R4, [R1+0x50] ;  /* 0x0000500001047983 */ /* 0x0001620000300800 */
[----:B------:R-:W-:Y:S01]  /*3080*/  LOP3.LUT R17, R17, 0xfffffffd, RZ, 0xc0, !PT ;  /* 0xfffffffd11117812 */ /* 0x000fe200078ec0ff */
[----:B------:R-:W-:Y:S01]  /*3090*/  BSSY B1, `(.L_x_35) ;  /* 0x0000006000017945 */ /* 0x000fe20003800000 */
[----:B------:R-:W-:-:S03]  /*30a0*/  F2FP.BF16.F32.PACK_AB R235, RZ, R235 ;  /* 0x000000ebffeb723e */ /* 0x000fc600000010ff */
[----:B------:R-:W-:Y:S02]  /*30b0*/  @P4 LOP3.LUT R17, R17, 0x2, RZ, 0xfc, !PT ;  /* 0x0000000211114812 */ /* 0x000fe400078efcff */
[----:B------:R0:W-:Y:S02]  /*30c0*/  @P3 STG.E.U16 desc[UR46][R10.64+0x2], R235 ;  /* 0x000002eb0a003986 */ /* 0x0001e4000c10152e */
[----:B------:R-:W-:Y:S05]  /*30d0*/  @!P1 BRA `(.L_x_36) ;  /* 0x0000000000049947 */ /* 0x000fea0003800000 */
[----:B-----5:R1:W5:Y:S02]  /*30e0*/  LDG.E.LTC128B.U16 R23, desc[UR46][R4.64+0x10] ;  /* 0x0000102e04177981 */ /* 0x020364000c1e1520 */
.L_x_36:
[----:B------:R-:W-:Y:S05]  /*30f0*/  BSYNC B1 ;  /* 0x0000000000017941 */ /* 0x000fea0003800000 */
.L_x_35:
[----:B-----5:R1:W-:Y:S04]  /*3100*/  STL [R1+0x50], R4 ;  /* 0x0000500401007387 */ /* 0x0203e80000100800 */
[----:B-1----:R-:W3:Y:S01]  /*3110*/  LDL.LU R4, [R1+0x10] ;  /* 0x0000100001047983 */ /* 0x002ee20000300800 */
[----:B0-----:R-:W-:-:S04]  /*3120*/  IMAD.U32 R235, R23, 0x10000, RZ ;  /* 0x0001000017eb7824 */ /* 0x001fc800078e00ff */
        /* <DEDUP_REMOVED lines=12> */
.L_x_38:
[----:B------:R-:W-:Y:S05]  /*31f0*/  BSYNC B1 ;  /* 0x0000000000017941 */ /* 0x000fea0003800000 */
.L_x_37:
[----:B------:R3:W-:Y:S04]  /*3200*/  STL [R1+0x50], R0 ;  /* 0x0000500001007387 */ /* 0x0007e80000100800 */
[----:B---3--:R-:W3:Y:S01]  /*3210*/  LDL.LU R0, [R1+0x14] ;  /* 0x0000140001007983 */ /* 0x008ee20000300800 */
[----:B0----5:R-:W-:-:S04]  /*3220*/  IMAD.U32 R235, R23, 0x10000, RZ ;  /* 0x0001000017eb7824 */ /* 0x021fc800078e00ff */
[----:B------:R-:W-:Y:S01]  /*3230*/  FMUL R235, R235, R16 ;  /* 0x00000010ebeb7220 */ /* 0x000fe20000400000 */
[----:B------:R-:W-:-:S03]  /*3240*/  ISETP.GT.AND P3, PT, R3, 0x8, P4 ;  /* 0x000000080300780c */ /* 0x000fc60002764270 */
[----:B---3--:R-:W-:Y:S02]  /*3250*/  FFMA R235, R0, R2, R235 ;  /* 0x0000000200eb7223 */ /* 0x008fe400000000eb */
[----:B------:R0:W5:Y:S01]  /*3260*/  LDL.LU R0, [R1+0x50] ;  /* 0x0000500001007983 */ /* 0x0001620000300800 */
[----:B------:R-:W-:Y:S02]  /*3270*/  BSSY B1, `(.L_x_39) ;  /* 0x0000005000017945 */ /* 0x000fe40003800000 */
[----:B------:R-:W-:-:S05]  /*3280*/  F2FP.BF16.F32.PACK_AB R235, RZ, R235 ;  /* 0x000000ebffeb723e */ /* 0x000fca00000010ff */
[----:B------:R0:W-:Y:S01]  /*3290*/  @P2 STG.E.U16 desc[UR46][R6.64+0x12], R235 ;  /* 0x000012eb06002986 */ /* 0x0001e2000c10152e */
[----:B------:R-:W-:Y:S05]  /*32a0*/  @!P3 BRA `(.L_x_40) ;  /* 0x000000000004b947 */ /* 0x000fea0003800000 */
[----:B------:R3:W5:Y:S02]  /*32b0*/  LDG.E.LTC128B.U16 R23, desc[UR46][R8.64+0x10] ;  /* 0x0000102e08177981 */ /* 0x000764000c1e1520 */
.L_x_40:
[----:B------:R-:W-:Y:S05]  /*32c0*/  BSYNC B1 ;  /* 0x0000000000017941 */ /* 0x000fea0003800000 */
.L_x_39:
[----:B-----5:R4:W-:Y:S04]  /*32d0*/  STL [R1+0x50], R0 ;  /* 0x0000500001007387 */ /* 0x0209e80000100800 */
[----:B----4-:R-:W4:Y:S01]  /*32e0*/  LDL.LU R0, [R1+0x18] ;  /* 0x0000180001007983 */ /* 0x010f220000300800 */
[----:B0-----:R-:W-:-:S04]  /*32f0*/  IMAD.U32 R235, R23, 0x10000, RZ ;  /* 0x0001000017eb7824 */ /* 0x001fc800078e00ff */
[----:B------:R-:W-:Y:S01]  /*3300*/  FMUL R235, R235, R16 ;  /* 0x00000010ebeb7220 */ /* 0x000fe20000400000 */
[----:B------:R-:W-:-:S03]  /*3310*/  ISETP.GT.AND P1, PT, R3, 0x8, P6 ;  /* 0x000000080300780c */ /* 0x000fc60003724270 */
[----:B----4-:R-:W-:Y:S02]  /*3320*/  FFMA R235, R0, R2, R235 ;  /* 0x0000000200eb7223 */ /* 0x010fe400000000eb */
[----:B------:R0:W5:Y:S01]  /*3330*/  LDL.LU R0, [R1+0x50] ;  /* 0x0000500001007983 */ /* 0x0001620000300800 */
[----:B------:R-:W-:Y:S02]  /*3340*/  BSSY B1, `(.L_x_41) ;  /* 0x0000005000017945 */ /* 0x000fe40003800000 */
[----:B------:R-:W-:-:S05]  /*3350*/  F2FP.BF16.F32.PACK_AB R235, RZ, R235 ;  /* 0x000000ebffeb723e */ /* 0x000fca00000010ff */
[----:B------:R0:W-:Y:S01]  /*3360*/  @P3 STG.E.U16 desc[UR46][R10.64+0x10], R235 ;  /* 0x000010eb0a003986 */ /* 0x0001e2000c10152e */
[----:B------:R-:W-:Y:S05]  /*3370*/  @!P1 BRA `(.L_x_42) ;  /* 0x0000000000049947 */ /* 0x000fea0003800000 */
[----:B------:R4:W5:Y:S02]  /*3380*/  LDG.E.LTC128B.U16 R23, desc[UR46][R8.64+0x12] ;  /* 0x0000122e08177981 */ /* 0x000964000c1e1520 */
.L_x_42:
[----:B------:R-:W-:Y:S05]  /*3390*/  BSYNC B1 ;  /* 0x0000000000017941 */ /* 0x000fea0003800000 */
.L_x_41:
[----:B------:R1:W-:Y:S04]  /*33a0*/  STL [R1+0x50], R4 ;  /* 0x0000500401007387 */ /* 0x0003e80000100800 */
[----:B-1----:R-:W2:Y:S01]  /*33b0*/  LDL.LU R4, [R1+0x1c] ;  /* 0x00001c0001047983 */ /* 0x002ea20000300800 */
[----:B0----5:R-:W-:-:S04]  /*33c0*/  IMAD.U32 R235, R23, 0x10000, RZ ;  /* 0x0001000017eb7824 */ /* 0x021fc800078e00ff */
[----:B------:R-:W-:Y:S01]  /*33d0*/  FMUL R235, R235, R16 ;  /* 0x00000010ebeb7220 */ /* 0x000fe20000400000 */
[----:B------:R-:W-:-:S04]  /*33e0*/  ISETP.GT.AND P4, PT, R0, 0x10, PT ;  /* 0x000000100000780c */ /* 0x000fc80003f84270 */
[----:B------:R-:W-:Y:S01]  /*33f0*/  ISETP.GT.AND P2, PT, R3, RZ, P4 ;  /* 0x000000ff0300720c */ /* 0x000fe20002744270 */
[----:B--2---:R-:W-:Y:S02]  /*3400*/  FFMA R235, R4, R2, R235 ;  /* 0x0000000204eb7223 */ /* 0x004fe400000000eb */
[----:B------:R0:W5:Y:S01]  /*3410*/  LDL.LU R4, [R1+0x50] ;  /* 0x0000500001047983 */ /* 0x0001620000300800 */
[----:B------:R-:W-:Y:S02]  /*3420*/  BSSY B1, `(.L_x_43) ;  /* 0x0000005000017945 */ /* 0x000fe40003800000 */
[----:B------:R-:W-:-:S05]  /*3430*/  F2FP.BF16.F32.PACK_AB R235, RZ, R235 ;  /* 0x000000ebffeb723e */ /* 0x000fca00000010ff */
[----:B------:R0:W-:Y:S02]  /*3440*/  @P1 STG.E.U16 desc[UR46][R10.64+0x12], R235 ;  /* 0x000012eb0a001986 */ /* 0x0001e4000c10152e */
[----:B------:R-:W-:Y:S05]  /*3450*/  @!P2 BRA `(.L_x_44) ;  /* 0x000000000004a947 */ /* 0x000fea0003800000 */
[----:B-----5:R1:W5:Y:S02]  /*3460*/  LDG.E.LTC128B.U16 R23, desc[UR46][R4.64+0x20] ;  /* 0x0000202e04177981 */ /* 0x020364000c1e1520 */
.L_x_44:
[----:B------:R-:W-:Y:S05]  /*3470*/  BSYNC B1 ;  /* 0x0000000000017941 */ /* 0x000fea0003800000 */
.L_x_43:
[----:B-----5:R1:W-:Y:S04]  /*3480*/  STL [R1+0x50], R4 ;  /* 0x0000500401007387 */ /* 0x0203e80000100800 */
[----:B-1----:R-:W2:Y:S01]  /*3490*/  LDL.LU R4, [R1+0x20] ;  /* 0x0000200001047983 */ /* 0x002ea20000300800 */
[----:B0-----:R-:W-:-:S04]  /*34a0*/  IMAD.U32 R235, R23, 0x10000, RZ ;  /* 0x0001000017eb7824 */ /* 0x001fc800078e00ff */
        /* <DEDUP_REMOVED lines=10> */
.L_x_46:
[----:B------:R-:W-:Y:S05]  /*3550*/  BSYNC B1 ;  /* 0x0000000000017941 */ /* 0x000fea0003800000 */
.L_x_45:
[----:B------:R2:W-:Y:S04]  /*3560*/  STL [R1+0x50], R0 ;  /* 0x0000500001007387 */ /* 0x0005e80000100800 */
[----:B--2---:R-:W2:Y:S01]  /*3570*/  LDL.LU R0, [R1+0x24] ;  /* 0x0000240001007983 */ /* 0x004ea20000300800 */
[----:B0----5:R-:W-:-:S04]  /*3580*/  IMAD.U32 R235, R23, 0x10000, RZ ;  /* 0x0001000017eb7824 */ /* 0x021fc800078e00ff */
[----:B------:R-:W-:Y:S01]  /*3590*/  FMUL R235, R235, R16 ;  /* 0x00000010ebeb7220 */ /* 0x000fe20000400000 */
[----:B------:R-:W-:Y:S03]  /*35a0*/  BSSY B1, `(.L_x_47) ;  /* 0x0000008000017945 */ /* 0x000fe60003800000 */
[----:B--2---:R-:W-:Y:S02]  /*35b0*/  FFMA R235, R0, R2, R235 ;  /* 0x0000000200eb7223 */ /* 0x004fe400000000eb */
[----:B------:R0:W5:Y:S03]  /*35c0*/  LDL.LU R0, [R1+0x50] ;  /* 0x0000500001007983 */ /* 0x0001660000300800 */
[----:B------:R-:W-:-:S05]  /*35d0*/  F2FP.BF16.F32.PACK_AB R235, RZ, R235 ;  /* 0x000000ebffeb723e */ /* 0x000fca00000010ff */
[----:B------:R0:W-:Y:S01]  /*35e0*/  @P1 STG.E.U16 desc[UR46][R6.64+0x22], R235 ;  /* 0x000022eb06001986 */ /* 0x0001e2000c10152e */
[----:B------:R-:W-:-:S13]  /*35f0*/  ISETP.GT.AND P1, PT, R3, 0x8, P4 ;  /* 0x000000080300780c */ /* 0x000fda0002724270 */
[----:B0-----:R-:W-:Y:S05]  /*3600*/  @!P1 BRA `(.L_x_48) ;  /* 0x0000000000049947 */ /* 0x001fea0003800000 */
[----:B------:R0:W5:Y:S02]  /*3610*/  LDG.E.LTC128B.U16 R23, desc[UR46][R8.64+0x20] ;  /* 0x0000202e08177981 */ /* 0x000164000c1e1520 */
.L_x_48:
[----:B------:R-:W-:Y:S05]  /*3620*/  BSYNC B1 ;  /* 0x0000000000017941 */ /* 0x000fea0003800000 */
.L_x_47:
[----:B-----5:R2:W-:Y:S04]  /*3630*/  STL [R1+0x50], R0 ;  /* 0x0000500001007387 */ /* 0x0205e80000100800 */
[----:B--2---:R-:W2:Y:S01]  /*3640*/  LDL.LU R0, [R1+0x28] ;  /* 0x0000280001007983 */ /* 0x004ea20000300800 */
[----:B------:R-:W-:-:S04]  /*3650*/  IMAD.U32 R235, R23, 0x10000, RZ ;  /* 0x0001000017eb7824 */ /* 0x000fc800078e00ff */
[----:B------:R-:W-:Y:S01]  /*3660*/  FMUL R235, R235, R16 ;  /* 0x00000010ebeb7220 */ /* 0x000fe20000400000 */
[----:B------:R-:W-:Y:S03]  /*3670*/  BSSY B1, `(.L_x_49) ;  /* 0x000000a000017945 */ /* 0x000fe60003800000 */
[----:B--2---:R-:W-:Y:S02]  /*3680*/  FFMA R235, R0, R2, R235 ;  /* 0x0000000200eb7223 */ /* 0x004fe400000000eb */
[----:B------:R2:W5:Y:S03]  /*3690*/  LDL.LU R0, [R1+0x50] ;  /* 0x0000500001007983 */ /* 0x0005660000300800 */
[----:B------:R-:W-:Y:S01]  /*36a0*/  F2FP.BF16.F32.PACK_AB R235, RZ, R235 ;  /* 0x000000ebffeb723e */ /* 0x000fe200000010ff */
[----:B------:R2:W-:Y:S04]  /*36b0*/  STL.S16 [R1+0xc], R23 ;  /* 0x00000c1701007387 */ /* 0x0005e80000100600 */
[----:B------:R2:W-:Y:S01]  /*36c0*/  @P1 STG.E.U16 desc[UR46][R10.64+0x20], R235 ;  /* 0x000020eb0a001986 */ /* 0x0005e2000c10152e */
[----:B------:R-:W-:-:S13]  /*36d0*/  ISETP.GT.AND P1, PT, R3, 0x8, P3 ;  /* 0x000000080300780c */ /* 0x000fda0001f24270 */
[----:B--2---:R-:W-:Y:S05]  /*36e0*/  @!P1 BRA `(.L_x_50) ;  /* 0x0000000000089947 */ /* 0x004fea0003800000 */
[----:B------:R-:W2:Y:S04]  /*36f0*/  LDG.E.LTC128B.U16 R23, desc[UR46][R8.64+0x22] ;  /* 0x0000222e08177981 */ /* 0x000ea8000c1e1520 */
[----:B--2---:R2:W-:Y:S02]  /*3700*/  STL [R1+0xc], R23 ;  /* 0x00000c1701007387 */ /* 0x0045e40000100800 */
.L_x_50:
[----:B------:R-:W-:Y:S05]  /*3710*/  BSYNC B1 ;  /* 0x0000000000017941 */ /* 0x000fea0003800000 */
.L_x_49:
[----:B--2---:R-:W2:Y:S04]  /*3720*/  LDL R23, [R1+0xc] ;  /* 0x00000c0001177983 */ /* 0x004ea80000100800 */
[----:B------:R-:W3:Y:S04]  /*3730*/  LDL.LU R235, [R1+0x2c] ;  /* 0x00002c0001eb7983 */ /* 0x000ee80000300800 */
[----:B------:R-:W-:Y:S04]  /*3740*/  STL.64 [R1+0x60], R8 ;  /* 0x0000600801007387 */ /* 0x000fe80000100a00 */
[----:B------:R-:W-:Y:S04]  /*3750*/  STL.64 [R1+0x58], R6 ;  /* 0x0000580601007387 */ /* 0x000fe80000100a00 */
[----:B------:R1:W-:Y:S04]  /*3760*/  STL [R1+0x50], R4 ;  /* 0x0000500401007387 */ /* 0x0003e80000100800 */
[----:B-1----:R-:W4:Y:S01]  /*3770*/  LDL.LU R4, [R1+0x48] ;  /* 0x0000480001047983 */ /* 0x002f220000300800 */
[----:B--2---:R-:W-:-:S04]  /*3780*/  IMAD.U32 R23, R23, 0x10000, RZ ;  /* 0x0001000017177824 */ /* 0x004fc800078e00ff */
[----:B------:R-:W-:-:S04]  /*3790*/  FMUL R23, R23, R16 ;  /* 0x0000001017177220 */ /* 0x000fc80000400000 */
[----:B---3--:R-:W-:-:S05]  /*37a0*/  FFMA R23, R235, R2, R23 ;  /* 0x00000002eb177223 */ /* 0x008fca0000000017 */
[----:B------:R-:W-:-:S05]  /*37b0*/  F2FP.BF16.F32.PACK_AB R23, RZ, R23 ;  /* 0x00000017ff17723e */ /* 0x000fca00000010ff */
[----:B------:R1:W-:Y:S02]  /*37c0*/  @P1 STG.E.U16 desc[UR46][R10.64+0x22], R23 ;  /* 0x000022170a001986 */ /* 0x0003e4000c10152e */
[----:B-1----:R-:W-:-:S05]  /*37d0*/  IADD3 R23, P1, R234, 0x80, RZ ;  /* 0x00000080ea177810 */ /* 0x002fca0007f3e0ff */
[----:B------:R-:W-:Y:S02]  /*37e0*/  IMAD.X R233, RZ, RZ, UR7, P1 ;  /* 0x00000007ffe97e24 */ /* 0x000fe400088e06ff */
[----:B------:R-:W-:-:S04]  /*37f0*/  IMAD.WIDE.U32 R234, R23, R14, R18 ;  /* 0x0000000e17ea7225 */ /* 0x000fc800078e0012 */
[-C--:B------:R-:W-:Y:S02]  /*3800*/  IMAD R233, R233, R14.reuse, RZ ;  /* 0x0000000ee9e97224 */ /* 0x080fe400078e02ff */
[----:B------:R-:W-:-:S04]  /*3810*/  IMAD.WIDE.U32 R6, R23, R14, R236 ;  /* 0x0000000e17067225 */ /* 0x000fc800078e00ec */
[C---:B------:R-:W-:Y:S02]  /*3820*/  IMAD R233, R23.reuse, R15, R233 ;  /* 0x0000000f17e97224 */ /* 0x040fe400078e02e9 */
[----:B------:R-:W-:-:S04]  /*3830*/  IMAD.WIDE.U32 R236, R23, R14, R20 ;  /* 0x0000000e17ec7225 */ /* 0x000fc800078e0014 */
[----:B------:R-:W-:Y:S01]  /*3840*/  IMAD.IADD R15, R233, 0x1, R235 ;  /* 0x00000001e90f7824 */ /* 0x000fe200078e02eb */
[----:B0---4-:R-:W-:Y:S01]  /*3850*/  LEA R8, P1, R236, R12, 0x1 ;  /* 0x0000000cec087211 */ /* 0x011fe200078208ff */
[----:B------:R-:W-:-:S04]  /*3860*/  IMAD.MOV.U32 R14, RZ, RZ, R234 ;  /* 0x000000ffff0e7224 */ /* 0x000fc800078e00ea */
[----:B------:R-:W-:-:S04]  /*3870*/  IMAD.WIDE.U32 R234, R22, UR40, R14 ;  /* 0x0000002816ea7c25 */ /* 0x000fc8000f8e000e */
[----:B------:R-:W-:Y:S02]  /*3880*/  IMAD.IADD R14, R237, 0x1, R233 ;  /* 0x00000001ed0e7824 */ /* 0x000fe400078e02e9 */
[----:B------:R-:W-:-:S03]  /*3890*/  IMAD.IADD R15, R4, 0x1, R235 ;  /* 0x00000001040f7824 */ /* 0x000fc600078e02eb */
[-C--:B------:R-:W-:Y:S02]  /*38a0*/  LEA.HI.X R9, R236, R13.reuse, R14, 0x1, P1 ;  /* 0x0000000dec097211 */ /* 0x080fe400008f0c0e */
[C---:B------:R-:W-:Y:S01]  /*38b0*/  LEA R14, P1, R234.reuse, R12, 0x1 ;  /* 0x0000000cea0e7211 */ /* 0x040fe200078208ff */
[----:B------:R-:W-:Y:S02]  /*38c0*/  IMAD.IADD R20, R233, 0x1, R7 ;  /* 0x00000001e9147824 */ /* 0x000fe400078e0207 */
[----:B------:R0:W-:Y:S01]  /*38d0*/  STL.64 [R1], R8 ;  /* 0x0000000801007387 */ /* 0x0001e20000100a00 */
[----:B------:R-:W-:Y:S02]  /*38e0*/  LEA.HI.X R15, R234, R13, R15, 0x1, P1 ;  /* 0x0000000dea0f7211 */ /* 0x000fe400008f0c0f */
[----:B------:R-:W-:-:S05]  /*38f0*/  IADD3 R232, P1, R232, R6, RZ ;  /* 0x00000006e8e87210 */ /* 0x000fca0007f3e0ff */
[----:B------:R-:W-:Y:S01]  /*3900*/  IMAD.X R21, R20, 0x1, R21, P1 ;  /* 0x0000000114157824 */ /* 0x000fe200008e0615 */
[----:B------:R-:W-:Y:S01]  /*3910*/  IADD3 R18, P1, R18, R6, RZ ;  /* 0x0000000612127210 */ /* 0x000fe20007f3e0ff */
[----:B0-----:R0:W5:Y:S04]  /*3920*/  LDL.LU.64 R8, [R1+0x60] ;  /* 0x0000600001087983 */ /* 0x0011680000300a00 */
[----:B------:R-:W-:Y:S01]  /*3930*/  IMAD.X R19, R19, 0x1, R20, P1 ;  /* 0x0000000113137824 */ /* 0x000fe200008e0614 */
[----:B------:R-:W2:Y:S01]  /*3940*/  LDL.LU R235, [R1+0xc] ;  /* 0x00000c0001eb7983 */ /* 0x000ea20000300800 */
[----:B------:R-:W-:-:S03]  /*3950*/  IMAD.WIDE.U32 R22, R22, UR40, R18 ;  /* 0x0000002816167c25 */ /* 0x000fc6000f8e0012 */
[----:B------:R0:W5:Y:S01]  /*3960*/  LDL.LU.64 R6, [R1+0x58] ;  /* 0x0000580001067983 */ /* 0x0001620000300a00 */
[-C--:B------:R-:W-:Y:S01]  /*3970*/  LEA R18, P1, R232, R12.reuse, 0x1 ;  /* 0x0000000ce8127211 */ /* 0x080fe200078208ff */
[----:B------:R-:W-:Y:S02]  /*3980*/  IMAD.IADD R20, R4, 0x1, R23 ;  /* 0x0000000104147824 */ /* 0x000fe400078e0217 */
[----:B------:R0:W5:Y:S01]  /*3990*/  LDL.LU R4, [R1+0x50] ;  /* 0x0000500001047983 */ /* 0x0001620000300800 */
[-C--:B------:R-:W-:Y:S02]  /*39a0*/  LEA.HI.X R19, R232, R13.reuse, R21, 0x1, P1 ;  /* 0x0000000de8137211 */ /* 0x080fe400008f0c15 */
[----:B------:R-:W-:Y:S02]  /*39b0*/  LEA R12, P1, R22, R12, 0x1 ;  /* 0x0000000c160c7211 */ /* 0x000fe400078208ff */
[----:B-----5:R-:W-:Y:S02]  /*39c0*/  ISETP.GT.AND P2, PT, R0, 0x18, PT ;  /* 0x000000180000780c */ /* 0x020fe40003f44270 */
[----:B------:R-:W-:-:S02]  /*39d0*/  LEA.HI.X R13, R22, R13, R20, 0x1, P1 ;  /* 0x0000000d160d7211 */ /* 0x000fc400008f0c14 */
[----:B------:R-:W-:Y:S01]  /*39e0*/  ISETP.GT.AND P1, PT, R3, RZ, P2 ;  /* 0x000000ff0300720c */ /* 0x000fe20001724270 */
[----:B------:R-:W-:Y:S01]  /*39f0*/  BSSY B1, `(.L_x_51) ;  /* 0x0000004000017945 */ /* 0x000fe20003800000 */
[----:B--2---:R-:W-:-:S11]  /*3a00*/  PRMT R20, R235, 0x7610, R20 ;  /* 0x00007610eb147816 */ /* 0x004fd60000000014 */
[----:B0-----:R-:W-:Y:S05]  /*3a10*/  @!P1 BRA `(.L_x_52) ;  /* 0x0000000000049947 */ /* 0x001fea0003800000 */
[----:B------:R0:W5:Y:S02]  /*3a20*/  LDG.E.LTC128B.U16 R20, desc[UR46][R4.64+0x30] ;  /* 0x0000302e04147981 */ /* 0x000164000c1e1520 */
.L_x_52:
[----:B------:R-:W-:Y:S05]  /*3a30*/  BSYNC B1 ;  /* 0x0000000000017941 */ /* 0x000fea0003800000 */
.L_x_51:
[----:B------:R-:W2:Y:S01]  /*3a40*/  LDL.LU R22, [R1+0x30] ;  /* 0x0000300001167983 */ /* 0x000ea20000300800 */
[----:B-----5:R-:W-:Y:S01]  /*3a50*/  IMAD.U32 R21, R20, 0x10000, RZ ;  /* 0x0001000014157824 */ /* 0x020fe200078e00ff */
[----:B------:R-:W-:Y:S03]  /*3a60*/  BSSY B1, `(.L_x_53) ;  /* 0x0000009000017945 */ /* 0x000fe60003800000 */
[----:B------:R-:W-:-:S04]  /*3a70*/  FMUL R21, R21, R16 ;  /* 0x0000001015157220 */ /* 0x000fc80000400000 */
[----:B--2---:R-:W-:-:S05]  /*3a80*/  FFMA R21, R22, R2, R21 ;  /* 0x0000000216157223 */ /* 0x004fca0000000015 */
[----:B------:R-:W-:-:S05]  /*3a90*/  F2FP.BF16.F32.PACK_AB R21, RZ, R21 ;  /* 0x00000015ff15723e */ /* 0x000fca00000010ff */
[----:B------:R1:W-:Y:S01]  /*3aa0*/  @P1 STG.E.U16 desc[UR46][R6.64+0x30], R21 ;  /* 0x0000301506001986 */ /* 0x0003e2000c10152e */
[----:B------:R-:W-:-:S04]  /*3ab0*/  ISETP.GT.AND P1, PT, R0, 0x19, PT ;  /* 0x000000190000780c */ /* 0x000fc80003f24270 */
[----:B------:R-:W-:-:S13]  /*3ac0*/  ISETP.GT.AND P5, PT, R3, RZ, P1 ;  /* 0x000000ff0300720c */ /* 0x000fda0000fa4270 */
[----:B-1----:R-:W-:Y:S05]  /*3ad0*/  @!P5 BRA `(.L_x_54) ;  /* 0x000000000004d947 */ /* 0x002fea0003800000 */
[----:B------:R1:W5:Y:S02]  /*3ae0*/  LDG.E.LTC128B.U16 R20, desc[UR46][R4.64+0x32] ;  /* 0x0000322e04147981 */ /* 0x000364000c1e1520 */
.L_x_54:
[----:B------:R-:W-:Y:S05]  /*3af0*/  BSYNC B1 ;  /* 0x0000000000017941 */ /* 0x000fea0003800000 */
.L_x_53:
[----:B------:R-:W2:Y:S01]  /*3b00*/  LDL.LU R22, [R1+0x34] ;  /* 0x0000340001167983 */ /* 0x000ea20000300800 */
[----:B-----5:R-:W-:Y:S01]  /*3b10*/  IMAD.U32 R21, R20, 0x10000, RZ ;  /* 0x0001000014157824 */ /* 0x020fe200078e00ff */
[----:B------:R-:W-:Y:S03]  /*3b20*/  BSSY B1, `(.L_x_55) ;  /* 0x0000008000017945 */ /* 0x000fe60003800000 */
[----:B------:R-:W-:-:S04]  /*3b30*/  FMUL R21, R21, R16 ;  /* 0x0000001015157220 */ /* 0x000fc80000400000 */
[----:B--2---:R-:W-:-:S05]  /*3b40*/  FFMA R21, R22, R2, R21 ;  /* 0x0000000216157223 */ /* 0x004fca0000000015 */
[----:B------:R-:W-:-:S05]  /*3b50*/  F2FP.BF16.F32.PACK_AB R21, RZ, R21 ;  /* 0x00000015ff15723e */ /* 0x000fca00000010ff */
[----:B------:R2:W-:Y:S01]  /*3b60*/  @P5 STG.E.U16 desc[UR46][R6.64+0x32], R21 ;  /* 0x0000321506005986 */ /* 0x0005e2000c10152e */
[----:B------:R-:W-:-:S13]  /*3b70*/  ISETP.GT.AND P5, PT, R3, 0x8, P2 ;  /* 0x000000080300780c */ /* 0x000fda00017a4270 */
[----:B--2---:R-:W-:Y:S05]  /*3b80*/  @!P5 BRA `(.L_x_56) ;  /* 0x000000000004d947 */ /* 0x004fea0003800000 */
[----:B------:R2:W5:Y:S02]  /*3b90*/  LDG.E.LTC128B.U16 R20, desc[UR46][R8.64+0x30] ;  /* 0x0000302e08147981 */ /* 0x000564000c1e1520 */
.L_x_56:
[----:B------:R-:W-:Y:S05]  /*3ba0*/  BSYNC B1 ;  /* 0x0000000000017941 */ /* 0x000fea0003800000 */
.L_x_55:
[----:B------:R-:W3:Y:S01]  /*3bb0*/  LDL.LU R22, [R1+0x38] ;  /* 0x0000380001167983 */ /* 0x000ee20000300800 */
[C---:B-----5:R-:W-:Y:S01]  /*3bc0*/  IMAD.U32 R21, R20.reuse, 0x10000, RZ ;  /* 0x0001000014157824 */ /* 0x060fe200078e00ff */
[----:B------:R-:W-:Y:S01]  /*3bd0*/  BSSY B1, `(.L_x_57) ;  /* 0x0000009000017945 */ /* 0x000fe20003800000 */
[----:B------:R-:W-:Y:S02]  /*3be0*/  PRMT R232, R20, 0x7610, R232 ;  /* 0x0000761014e87816 */ /* 0x000fe400000000e8 */
[----:B------:R-:W-:-:S04]  /*3bf0*/  FMUL R21, R21, R16 ;  /* 0x0000001015157220 */ /* 0x000fc80000400000 */
[----:B---3--:R-:W-:-:S05]  /*3c00*/  FFMA R21, R22, R2, R21 ;  /* 0x0000000216157223 */ /* 0x008fca0000000015 */
[----:B------:R-:W-:-:S05]  /*3c10*/  F2FP.BF16.F32.PACK_AB R21, RZ, R21 ;  /* 0x00000015ff15723e */ /* 0x000fca00000010ff */
[----:B------:R3:W-:Y:S01]  /*3c20*/  @P5 STG.E.U16 desc[UR46][R10.64+0x30], R21 ;  /* 0x000030150a005986 */ /* 0x0007e2000c10152e */
[----:B------:R-:W-:-:S13]  /*3c30*/  ISETP.GT.AND P5, PT, R3, 0x8, P1 ;  /* 0x000000080300780c */ /* 0x000fda0000fa4270 */
[----:B---3--:R-:W-:Y:S05]  /*3c40*/  @!P5 BRA `(.L_x_58) ;  /* 0x000000000004d947 */ /* 0x008fea0003800000 */
[----:B------:R3:W5:Y:S02]  /*3c50*/  LDG.E.LTC128B.U16 R232, desc[UR46][R8.64+0x32] ;  /* 0x0000322e08e87981 */ /* 0x000764000c1e1520 */
.L_x_58:
[----:B------:R-:W-:Y:S05]  /*3c60*/  BSYNC B1 ;  /* 0x0000000000017941 */ /* 0x000fea0003800000 */
.L_x_57:
[----:B------:R-:W4:Y:S04]  /*3c70*/  LDL.LU R21, [R1+0x3c] ;  /* 0x00003c0001157983 */ /* 0x000f280000300800 */
[----:B------:R-:W2:Y:S01]  /*3c80*/  LDL.LU.64 R22, [R1] ;  /* 0x0000000001167983 */ /* 0x000ea20000300a00 */
[----:B-----5:R-:W-:Y:S02]  /*3c90*/  IMAD.U32 R20, R232, 0x10000, RZ ;  /* 0x00010000e8147824 */ /* 0x020fe400078e00ff */
[----:B------:R-:W-:Y:S02]  /*3ca0*/  IMAD.U32 R234, RZ, RZ, UR8 ;  /* 0x00000008ffea7e24 */ /* 0x000fe4000f8e00ff */
[----:B------:R-:W-:Y:S01]  /*3cb0*/  FMUL R20, R20, R16 ;  /* 0x0000001014147220 */ /* 0x000fe20000400000 */
[----:B------:R-:W-:-:S02]  /*3cc0*/  IMAD.U32 R233, RZ, RZ, UR8 ;  /* 0x00000008ffe97e24 */ /* 0x000fc4000f8e00ff */
[----:B------:R-:W-:Y:S02]  /*3cd0*/  IMAD.SHL.U32 R234, R234, 0x100, RZ ;  /* 0x00000100eaea7824 */ /* 0x000fe400078e00ff */
[----:B----4-:R-:W-:-:S05]  /*3ce0*/  FFMA R20, R21, R2, R20 ;  /* 0x0000000215147223 */ /* 0x010fca0000000014 */
[----:B------:R-:W-:-:S05]  /*3cf0*/  F2FP.BF16.F32.PACK_AB R20, RZ, R20 ;  /* 0x00000014ff14723e */ /* 0x000fca00000010ff */
[----:B------:R4:W-:Y:S02]  /*3d00*/  @P5 STG.E.U16 desc[UR46][R10.64+0x32], R20 ;  /* 0x000032140a005986 */ /* 0x0009e4000c10152e */
[----:B----4-:R-:W-:-:S05]  /*3d10*/  IMAD.U32 R20, RZ, RZ, UR9 ;  /* 0x00000009ff147e24 */ /* 0x010fca000f8e00ff */
[----:B------:R-:W-:Y:S02]  /*3d20*/  SHF.L.U64.HI R233, R233, 0x8, R20 ;  /* 0x00000008e9e97819 */ /* 0x000fe40000010214 */
[----:B------:R-:W-:-:S05]  /*3d30*/  IADD3 R20, P5, R234, R6, RZ ;  /* 0x00000006ea147210 */ /* 0x000fca0007fbe0ff */
[----:B------:R-:W-:Y:S01]  /*3d40*/  IMAD.X R21, R233, 0x1, R7, P5 ;  /* 0x00000001e9157824 */ /* 0x000fe200028e0607 */
[----:B------:R-:W-:-:S13]  /*3d50*/  ISETP.GT.AND P5, PT, R3, 0x80, P0 ;  /* 0x000000800300780c */ /* 0x000fda00007a4270 */
[----:B--2---:R-:W2:Y:S01]  /*3d60*/  @P5 LDG.E.LTC128B.U16 R232, desc[UR46][R22.64] ;  /* 0x0000002e16e85981 */ /* 0x004ea2000c1e1520 */
[----:B------:R-:W-:Y:S01]  /*3d70*/  BSSY B1, `(.L_x_59) ;  /* 0x000000a000017945 */ /* 0x000fe20003800000 */
[----:B--2---:R-:W-:-:S04]  /*3d80*/  IMAD.U32 R22, R232, 0x10000, RZ ;  /* 0x00010000e8167824 */ /* 0x004fc800078e00ff */
[----:B------:R-:W-:-:S04]  /*3d90*/  FMUL R22, R22, R16 ;  /* 0x0000001016167220 */ /* 0x000fc80000400000 */
[----:B------:R-:W-:-:S05]  /*3da0*/  FFMA R22, R216, R2, R22 ;  /* 0x00000002d8167223 */ /* 0x000fca0000000016 */
[----:B------:R-:W-:-:S05]  /*3db0*/  F2FP.BF16.F32.PACK_AB R22, RZ, R22 ;  /* 0x00000016ff16723e */ /* 0x000fca00000010ff */
[----:B------:R2:W-:Y:S01]  /*3dc0*/  @P5 STG.E.U16 desc[UR46][R20.64], R22 ;  /* 0x0000001614005986 */ /* 0x0005e2000c10152e */
[----:B------:R-:W-:-:S04]  /*3dd0*/  LOP3.LUT P5, RZ, R17, 0x4, RZ, 0xc0, !PT ;  /* 0x0000000411ff7812 */ /* 0x000fc800078ac0ff */
[----:B------:R-:W-:-:S13]  /*3de0*/  ISETP.GT.AND P5, PT, R3, 0x80, P5 ;  /* 0x000000800300780c */ /* 0x000fda0002fa4270 */
[----:B--2---:R-:W-:Y:S05]  /*3df0*/  @!P5 BRA `(.L_x_60) ;  /* 0x000000000004d947 */ /* 0x004fea0003800000 */
[----:B------:R2:W5:Y:S02]  /*3e00*/  LDG.E.LTC128B.U16 R232, desc[UR46][R14.64+0x2] ;  /* 0x0000022e0ee87981 */ /* 0x000564000c1e1520 */
.L_x_60:
[----:B------:R-:W-:Y:S05]  /*3e10*/  BSYNC B1 ;  /* 0x0000000000017941 */ /* 0x000fea0003800000 */
.L_x_59:
[----:B-----5:R-:W-:-:S04]  /*3e20*/  IMAD.U32 R22, R232, 0x10000, RZ ;  /* 0x00010000e8167824 */ /* 0x020fc800078e00ff */
[----:B------:R-:W-:-:S04]  /*3e30*/  FMUL R22, R22, R16 ;  /* 0x0000001016167220 */ /* 0x000fc80000400000 */
[----:B------:R-:W-:Y:S02]  /*3e40*/  FFMA R22, R217, R2, R22 ;  /* 0x00000002d9167223 */ /* 0x000fe40000000016 */
[----:B------:R-:W4:Y:S01]  /*3e50*/  LDL R217, [R1+0x8] ;  /* 0x0000080001d97983 */ /* 0x000f220000100800 */
[----:B------:R-:W-:Y:S01]  /*3e60*/  ISETP.GT.AND P0, PT, R3, 0x88, P0 ;  /* 0x000000880300780c */ /* 0x000fe20000704270 */
[----:B------:R-:W-:Y:S01]  /*3e70*/  IMAD.U32 R23, RZ, RZ, UR8 ;  /* 0x00000008ff177e24 */ /* 0x000fe2000f8e00ff */
[----:B------:R-:W-:Y:S01]  /*3e80*/  F2FP.BF16.F32.PACK_AB R22, RZ, R22 ;  /* 0x00000016ff16723e */ /* 0x000fe200000010ff */
[----:B------:R-:W-:Y:S02]  /*3e90*/  BSSY B1, `(.L_x_61) ;  /* 0x0000007000017945 */ /* 0x000fe40003800000 */
[----:B------:R-:W-:Y:S02]  /*3ea0*/  IMAD.SHL.U32 R23, R23, 0x10, RZ ;  /* 0x0000001017177824 */ /* 0x000fe400078e00ff */
[----:B------:R0:W-:Y:S03]  /*3eb0*/  @P5 STG.E.U16 desc[UR46][R20.64+0x2], R22 ;  /* 0x0000021614005986 */ /* 0x0001e6000c10152e */
[----:B0-----:R-:W-:-:S05]  /*3ec0*/  IADD3 R22, P5, R20, R23, RZ ;  /* 0x0000001714167210 */ /* 0x001fca0007fbe0ff */
[----:B----4-:R-:W-:Y:S01]  /*3ed0*/  IMAD.X R23, R21, 0x1, R217, P5 ;  /* 0x0000000115177824 */ /* 0x010fe200028e06d9 */
[----:B------:R-:W-:Y:S07]  /*3ee0*/  @!P0 BRA `(.L_x_62) ;  /* 0x0000000000048947 */ /* 0x000fee0003800000 */
[----:B------:R0:W5:Y:S02]  /*3ef0*/  LDG.E.LTC128B.U16 R232, desc[UR46][R18.64] ;  /* 0x0000002e12e87981 */ /* 0x000164000c1e1520 */
.L_x_62:
[----:B------:R-:W-:Y:S05]  /*3f00*/  BSYNC B1 ;  /* 0x0000000000017941 */ /* 0x000fea0003800000 */
.L_x_61:
[----:B0----5:R-:W-:Y:S01]  /*3f10*/  IMAD.U32 R19, R232, 0x10000, RZ ;  /* 0x00010000e8137824 */ /* 0x021fe200078e00ff */
[----:B------:R-:W-:Y:S01]  /*3f20*/  LOP3.LUT P5, RZ, R17, 0x4, RZ, 0xc0, !PT ;  /* 0x0000000411ff7812 */ /* 0x000fe200078ac0ff */
[----:B------:R-:W-:Y:S02]  /*3f30*/  BSSY B1, `(.L_x_63) ;  /* 0x0000008000017945 */ /* 0x000fe40003800000 */
[----:B------:R-:W-:-:S04]  /*3f40*/  FMUL R19, R19, R16 ;  /* 0x0000001013137220 */ /* 0x000fc80000400000 */
[----:B------:R-:W-:-:S05]  /*3f50*/  FFMA R19, R218, R2, R19 ;  /* 0x00000002da137223 */ /* 0x000fca0000000013 */
[----:B------:R-:W-:-:S05]  /*3f60*/  F2FP.BF16.F32.PACK_AB R19, RZ, R19 ;  /* 0x00000013ff13723e */ /* 0x000fca00000010ff */
[----:B------:R0:W-:Y:S01]  /*3f70*/  @P0 STG.E.U16 desc[UR46][R22.64], R19 ;  /* 0x0000001316000986 */ /* 0x0001e2000c10152e */
[----:B------:R-:W-:-:S13]  /*3f80*/  ISETP.GT.AND P0, PT, R3, 0x88, P5 ;  /* 0x000000880300780c */ /* 0x000fda0002f04270 */
[----:B0-----:R-:W-:Y:S05]  /*3f90*/  @!P0 BRA `(.L_x_64) ;  /* 0x0000000000048947 */ /* 0x001fea0003800000 */
[----:B------:R0:W5:Y:S02]  /*3fa0*/  LDG.E.LTC128B.U16 R232, desc[UR46][R12.64+0x2] ;  /* 0x0000022e0ce87981 */ /* 0x000164000c1e1520 */
.L_x_64:
[----:B------:R-:W-:Y:S05]  /*3fb0*/  BSYNC B1 ;  /* 0x0000000000017941 */ /* 0x000fea0003800000 */
.L_x_63:
[----:B-----5:R-:W-:Y:S01]  /*3fc0*/  IMAD.U32 R19, R232, 0x10000, RZ ;  /* 0x00010000e8137824 */ /* 0x020fe200078e00ff */
[----:B------:R-:W-:Y:S01]  /*3fd0*/  LOP3.LUT P5, RZ, R17, 0x2, RZ, 0xc0, !PT ;  /* 0x0000000211ff7812 */ /* 0x000fe200078ac0ff */
[----:B------:R-:W-:Y:S02]  /*3fe0*/  BSSY B1, `(.L_x_65) ;  /* 0x000000b000017945 */ /* 0x000fe40003800000 */
[----:B------:R-:W-:Y:S01]  /*3ff0*/  FMUL R18, R19, R16 ;  /* 0x0000001013127220 */ /* 0x000fe20000400000 */
[----:B------:R-:W-:-:S03]  /*4000*/  @P0 IMAD.MOV.U32 R19, RZ, RZ, R23 ;  /* 0x000000ffff130224 */ /* 0x000fc600078e0017 */
[----:B------:R-:W-:-:S05]  /*4010*/  FFMA R18, R219, R2, R18 ;  /* 0x00000002db127223 */ /* 0x000fca0000000012 */
[----:B------:R-:W-:-:S04]  /*4020*/  F2FP.BF16.F32.PACK_AB R18, RZ, R18 ;  /* 0x00000012ff12723e */ /* 0x000fc800000010ff */
[----:B------:R-:W-:Y:S01]  /*4030*/  PRMT R216, R18, 0x7610, R216 ;  /* 0x0000761012d87816 */ /* 0x000fe200000000d8 */
[----:B------:R-:W-:-:S05]  /*4040*/  @P0 IMAD.MOV.U32 R18, RZ, RZ, R22 ;  /* 0x000000ffff120224 */ /* 0x000fca00078e0016 */
[----:B------:R4:W-:Y:S01]  /*4050*/  @P0 STG.E.U16 desc[UR46][R18.64+0x2], R216 ;  /* 0x000002d812000986 */ /* 0x0009e2000c10152e */
[----:B------:R-:W-:-:S13]  /*4060*/  ISETP.GT.AND P0, PT, R3, 0x80, P5 ;  /* 0x000000800300780c */ /* 0x000fda0002f04270 */
[----:B----4-:R-:W-:Y:S05]  /*4070*/  @!P0 BRA `(.L_x_66) ;  /* 0x0000000000048947 */ /* 0x010fea0003800000 */
[----:B------:R4:W5:Y:S02]  /*4080*/  LDG.E.LTC128B.U16 R232, desc[UR46][R14.64+0x10] ;  /* 0x0000102e0ee87981 */ /* 0x000964000c1e1520 */
.L_x_66:
[----:B------:R-:W-:Y:S05]  /*4090*/  BSYNC B1 ;  /* 0x0000000000017941 */ /* 0x000fea0003800000 */
.L_x_65:
[----:B-----5:R-:W-:Y:S01]  /*40a0*/  IMAD.U32 R19, R232, 0x10000, RZ ;  /* 0x00010000e8137824 */ /* 0x020fe200078e00ff */
[----:B------:R-:W-:Y:S01]  /*40b0*/  BSSY B1, `(.L_x_67) ;  /* 0x000000b000017945 */ /* 0x000fe20003800000 */
[----:B------:R-:W-:Y:S02]  /*40c0*/  @P0 IMAD.MOV.U32 R18, RZ, RZ, R20 ;  /* 0x000000ffff120224 */ /* 0x000fe400078e0014 */
[----:B------:R-:W-:-:S04]  /*40d0*/  FMUL R19, R19, R16 ;  /* 0x0000001013137220 */ /* 0x000fc80000400000 */
[----:B------:R-:W-:-:S05]  /*40e0*/  FFMA R19, R220, R2, R19 ;  /* 0x00000002dc137223 */ /* 0x000fca0000000013 */
[----:B------:R-:W-:-:S04]  /*40f0*/  F2FP.BF16.F32.PACK_AB R19, RZ, R19 ;  /* 0x00000013ff13723e */ /* 0x000fc800000010ff */
[----:B------:R-:W-:Y:S01]  /*4100*/  PRMT R216, R19, 0x7610, R216 ;  /* 0x0000761013d87816 */ /* 0x000fe200000000d8 */
[----:B------:R-:W-:-:S05]  /*4110*/  @P0 IMAD.MOV.U32 R19, RZ, RZ, R21 ;  /* 0x000000ffff130224 */ /* 0x000fca00078e0015 */
[----:B------:R0:W-:Y:S01]  /*4120*/  @P0 STG.E.U16 desc[UR46][R18.64+0x10], R216 ;  /* 0x000010d812000986 */ /* 0x0001e2000c10152e */
[----:B------:R-:W-:-:S13]  /*4130*/  ISETP.GT.AND P0, PT, R3, 0x80, P6 ;  /* 0x000000800300780c */ /* 0x000fda0003704270 */
[----:B0-----:R-:W-:Y:S05]  /*4140*/  @!P0 BRA `(.L_x_68) ;  /* 0x0000000000048947 */ /* 0x001fea0003800000 */
[----:B------:R0:W5:Y:S02]  /*4150*/  LDG.E.LTC128B.U16 R232, desc[UR46][R14.64+0x12] ;  /* 0x0000122e0ee87981 */ /* 0x000164000c1e1520 */
.L_x_68:
[----:B------:R-:W-:Y:S05]  /*4160*/  BSYNC B1 ;  /* 0x0000000000017941 */ /* 0x000fea0003800000 */
.L_x_67:
[----:B-----5:R-:W-:Y:S01]  /*4170*/  IMAD.U32 R19, R232, 0x10000, RZ ;  /* 0x00010000e8137824 */ /* 0x020fe200078e00ff */
[----:B------:R-:W-:Y:S01]  /*4180*/  ISETP.GT.AND P5, PT, R3, 0x88, P5 ;  /* 0x000000880300780c */ /* 0x000fe20002fa4270 */
        /* <DEDUP_REMOVED lines=8> */
[----:B------:R-:W-:Y:S05]  /*4210*/  @!P5 BRA `(.L_x_70) ;  /* 0x000000000004d947 */ /* 0x000fea0003800000 */
[----:B------:R0:W5:Y:S02]  /*4220*/  LDG.E.LTC128B.U16 R232, desc[UR46][R12.64+0x10] ;  /* 0x0000102e0ce87981 */ /* 0x000164000c1e1520 */
.L_x_70:
[----:B------:R-:W-:Y:S05]  /*4230*/  BSYNC B1 ;  /* 0x0000000000017941 */ /* 0x000fea0003800000 */
.L_x_69:
[----:B0----5:R-:W-:Y:S01]  /*4240*/  IMAD.U32 R19, R232, 0x10000, RZ ;  /* 0x00010000e8137824 */ /* 0x021fe200078e00ff */
[----:B------:R-:W-:Y:S01]  /*4250*/  ISETP.GT.AND P0, PT, R3, 0x88, P6 ;  /* 0x000000880300780c */ /* 0x000fe20003704270 */
[----:B------:R-:W-:Y:S01]  /*4260*/  @P5 IMAD.MOV.U32 R18, RZ, RZ, R22 ;  /* 0x000000ffff125224 */ /* 0x000fe200078e0016 */
[----:B------:R-:W-:Y:S01]  /*4270*/  BSSY B1, `(.L_x_71) ;  /* 0x0000009000017945 */ /* 0x000fe20003800000 */
[----:B------:R-:W-:-:S04]  /*4280*/  FMUL R19, R19, R16 ;  /* 0x0000001013137220 */ /* 0x000fc80000400000 */
[----:B------:R-:W-:-:S05]  /*4290*/  FFMA R19, R222, R2, R19 ;  /* 0x00000002de137223 */ /* 0x000fca0000000013 */
[----:B------:R-:W-:-:S04]  /*42a0*/  F2FP.BF16.F32.PACK_AB R19, RZ, R19 ;  /* 0x00000013ff13723e */ /* 0x000fc800000010ff */
[----:B------:R-:W-:Y:S01]  /*42b0*/  PRMT R216, R19, 0x7610, R216 ;  /* 0x0000761013d87816 */ /* 0x000fe200000000d8 */
[----:B------:R-:W-:-:S05]  /*42c0*/  @P5 IMAD.MOV.U32 R19, RZ, RZ, R23 ;  /* 0x000000ffff135224 */ /* 0x000fca00078e0017 */
[----:B------:R0:W-:Y:S01]  /*42d0*/  @P5 STG.E.U16 desc[UR46][R18.64+0x10], R216 ;  /* 0x000010d812005986 */ /* 0x0001e2000c10152e */
[----:B------:R-:W-:Y:S05]  /*42e0*/  @!P0 BRA `(.L_x_72) ;  /* 0x0000000000048947 */ /* 0x000fea0003800000 */
[----:B------:R0:W5:Y:S02]  /*42f0*/  LDG.E.LTC128B.U16 R232, desc[UR46][R12.64+0x12] ;  /* 0x0000122e0ce87981 */ /* 0x000164000c1e1520 */
.L_x_72:
[----:B------:R-:W-:Y:S05]  /*4300*/  BSYNC B1 ;  /* 0x0000000000017941 */ /* 0x000fea0003800000 */
.L_x_71:
[----:B0----5:R-:W-:Y:S01]  /*4310*/  IMAD.U32 R19, R232, 0x10000, RZ ;  /* 0x00010000e8137824 */ /* 0x021fe200078e00ff */
        /* <DEDUP_REMOVED lines=11> */
.L_x_74:
[----:B------:R-:W-:Y:S05]  /*43d0*/  BSYNC B1 ;  /* 0x0000000000017941 */ /* 0x000fea0003800000 */
.L_x_73:
        /* <DEDUP_REMOVED lines=12> */
.L_x_76:
[----:B------:R-:W-:Y:S05]  /*44a0*/  BSYNC B1 ;  /* 0x0000000000017941 */ /* 0x000fea0003800000 */
.L_x_75:
        /* <DEDUP_REMOVED lines=12> */
.L_x_78:
[----:B------:R-:W-:Y:S05]  /*4570*/  BSYNC B1 ;  /* 0x0000000000017941 */ /* 0x000fea0003800000 */
.L_x_77:
        /* <DEDUP_REMOVED lines=12> */
.L_x_80:
[----:B------:R-:W-:Y:S05]  /*4640*/  BSYNC B1 ;  /* 0x0000000000017941 */ /* 0x000fea0003800000 */
.L_x_79:
        /* <DEDUP_REMOVED lines=12> */
.L_x_82:
[----:B------:R-:W-:Y:S05]  /*4710*/  BSYNC B1 ;  /* 0x0000000000017941 */ /* 0x000fea0003800000 */
.L_x_81:
        /* <DEDUP_REMOVED lines=12> */
.L_x_84:
[----:B------:R-:W-:Y:S05]  /*47e0*/  BSYNC B1 ;  /* 0x0000000000017941 */ /* 0x000fea0003800000 */
.L_x_83:
        /* <DEDUP_REMOVED lines=12> */
.L_x_86:
[----:B------:R-:W-:Y:S05]  /*48b0*/  BSYNC B1 ;  /* 0x0000000000017941 */ /* 0x000fea0003800000 */
.L_x_85:
        /* <DEDUP_REMOVED lines=12> */
.L_x_88:
[----:B------:R-:W-:Y:S05]  /*4980*/  BSYNC B1 ;  /* 0x0000000000017941 */ /* 0x000fea0003800000 */
.L_x_87:
[----:B0----5:R-:W-:Y:S01]  /*4990*/  IMAD.U32 R19, R232, 0x10000, RZ ;  /* 0x00010000e8137824 */ /* 0x021fe200078e00ff */
[----:B------:R-:W-:Y:S01]  /*49a0*/  ISETP.GT.AND P3, PT, R0, 0x20, PT ;  /* 0x000000200000780c */ /* 0x000fe20003f64270 */
[----:B------:R-:W-:Y:S02]  /*49b0*/  BSSY B1, `(.L_x_89) ;  /* 0x0000009000017945 */ /* 0x000fe40003800000 */
[----:B------:R-:W-:Y:S01]  /*49c0*/  FMUL R18, R19, R16 ;  /* 0x0000001013127220 */ /* 0x000fe20000400000 */
[----:B------:R-:W-:Y:S02]  /*49d0*/  ISETP.GT.AND P0, PT, R3, RZ, P3 ;  /* 0x000000ff0300720c */ /* 0x000fe40001f04270 */
[----:B------:R-:W-:Y:S01]  /*49e0*/  P2R R216, PR, RZ, 0x8 ;  /* 0x00000008ffd87803 */ /* 0x000fe20000000000 */
[----:B------:R-:W-:-:S05]  /*49f0*/  FFMA R18, R231, R2, R18 ;  /* 0x00000002e7127223 */ /* 0x000fca0000000012 */
[----:B------:R-:W-:-:S05]  /*4a00*/  F2FP.BF16.F32.PACK_AB R18, RZ, R18 ;  /* 0x00000012ff12723e */ /* 0x000fca00000010ff */
[----:B------:R0:W-:Y:S01]  /*4a10*/  @P1 STG.E.U16 desc[UR46][R22.64+0x32], R18 ;  /* 0x0000321216001986 */ /* 0x0001e2000c10152e */
[----:B------:R-:W-:Y:S05]  /*4a20*/  @!P0 BRA `(.L_x_90) ;  /* 0x0000000000048947 */ /* 0x000fea0003800000 */
[----:B------:R0:W5:Y:S02]  /*4a30*/  LDG.E.LTC128B.U16 R232, desc[UR46][R4.64+0x40] ;  /* 0x0000402e04e87981 */ /* 0x000164000c1e1520 */
.L_x_90:
[----:B------:R-:W-:Y:S05]  /*4a40*/  BSYNC B1 ;  /* 0x0000000000017941 */ /* 0x000fea0003800000 */
.L_x_89:
[----:B-----5:R-:W-:Y:S01]  /*4a50*/  IMAD.U32 R19, R232, 0x10000, RZ ;  /* 0x00010000e8137824 */ /* 0x020fe200078e00ff */
[----:B------:R-:W-:Y:S01]  /*4a60*/  ISETP.GT.AND P2, PT, R0, 0x21, PT ;  /* 0x000000210000780c */ /* 0x000fe20003f44270 */
[----:B------:R-:W-:Y:S02]  /*4a70*/  BSSY B1, `(.L_x_91) ;  /* 0x0000009000017945 */ /* 0x000fe40003800000 */
[----:B------:R-:W-:Y:S01]  /*4a80*/  FMUL R19, R19, R16 ;  /* 0x0000001013137220 */ /* 0x000fe20000400000 */
[----:B------:R-:W-:Y:S02]  /*4a90*/  ISETP.GT.AND P1, PT, R3, RZ, P2 ;  /* 0x000000ff0300720c */ /* 0x000fe40001724270 */
[----:B0-----:R-:W-:Y:S01]  /*4aa0*/  P2R R22, PR, RZ, 0x4 ;  /* 0x00000004ff167803 */ /* 0x001fe20000000000 */
[----:B------:R-:W-:-:S05]  /*4ab0*/  FFMA R19, R200, R2, R19 ;  /* 0x00000002c8137223 */ /* 0x000fca0000000013 */
[----:B------:R-:W-:-:S05]  /*4ac0*/  F2FP.BF16.F32.PACK_AB R19, RZ, R19 ;  /* 0x00000013ff13723e */ /* 0x000fca00000010ff */
[----:B------:R0:W-:Y:S01]  /*4ad0*/  @P0 STG.E.U16 desc[UR46][R6.64+0x40], R19 ;  /* 0x0000401306000986 */ /* 0x0001e2000c10152e */
[----:B------:R-:W-:Y:S05]  /*4ae0*/  @!P1 BRA `(.L_x_92) ;  /* 0x0000000000049947 */ /* 0x000fea0003800000 */
[----:B------:R0:W5:Y:S02]  /*4af0*/  LDG.E.LTC128B.U16 R232, desc[UR46][R4.64+0x42] ;  /* 0x0000422e04e87981 */ /* 0x000164000c1e1520 */
.L_x_92:
[----:B------:R-:W-:Y:S05]  /*4b00*/  BSYNC B1 ;  /* 0x0000000000017941 */ /* 0x000fea0003800000 */
.L_x_91:
[----:B0----5:R-:W-:Y:S01]  /*4b10*/  IMAD.U32 R19, R232, 0x10000, RZ ;  /* 0x00010000e8137824 */ /* 0x021fe200078e00ff */
[----:B------:R-:W-:Y:S01]  /*4b20*/  ISETP.GT.AND P0, PT, R3, 0x8, P3 ;  /* 0x000000080300780c */ /* 0x000fe20001f04270 */
[----:B------:R-:W-:Y:S02]  /*4b30*/  BSSY B1, `(.L_x_93) ;  /* 0x0000007000017945 */ /* 0x000fe40003800000 */
[----:B------:R-:W-:-:S04]  /*4b40*/  FMUL R18, R19, R16 ;  /* 0x0000001013127220 */ /* 0x000fc80000400000 */
[----:B------:R-:W-:-:S05]  /*4b50*/  FFMA R18, R201, R2, R18 ;  /* 0x00000002c9127223 */ /* 0x000fca0000000012 */
[----:B------:R-:W-:-:S05]  /*4b60*/  F2FP.BF16.F32.PACK_AB R18, RZ, R18 ;  /* 0x00000012ff12723e */ /* 0x000fca00000010ff */
[----:B------:R0:W-:Y:S01]  /*4b70*/  @P1 STG.E.U16 desc[UR46][R6.64+0x42], R18 ;  /* 0x0000421206001986 */ /* 0x0001e2000c10152e */
[----:B------:R-:W-:Y:S05]  /*4b80*/  @!P0 BRA `(.L_x_94) ;  /* 0x0000000000048947 */ /* 0x000fea0003800000 */
[----:B------:R0:W5:Y:S02]  /*4b90*/  LDG.E.LTC128B.U16 R232, desc[UR46][R8.64+0x40] ;  /* 0x0000402e08e87981 */ /* 0x000164000c1e1520 */
.L_x_94:
[----:B------:R-:W-:Y:S05]  /*4ba0*/  BSYNC B1 ;  /* 0x0000000000017941 */ /* 0x000fea0003800000 */
.L_x_93:
[----:B-----5:R-:W-:Y:S01]  /*4bb0*/  IMAD.U32 R19, R232, 0x10000, RZ ;  /* 0x00010000e8137824 */ /* 0x020fe200078e00ff */
        /* <DEDUP_REMOVED lines=8> */
.L_x_96:
[----:B------:R-:W-:Y:S05]  /*4c40*/  BSYNC B1 ;  /* 0x0000000000017941 */ /* 0x000fea0003800000 */
.L_x_95:
[----:B0----5:R-:W-:Y:S01]  /*4c50*/  IMAD.U32 R19, R232, 0x10000, RZ ;  /* 0x00010000e8137824 */ /* 0x021fe200078e00ff */
[----:B------:R-:W-:Y:S01]  /*4c60*/  ISETP.GT.AND P6, PT, R0, 0x28, PT ;  /* 0x000000280000780c */ /* 0x000fe20003fc4270 */
[----:B------:R-:W-:Y:S02]  /*4c70*/  BSSY B1, `(.L_x_97) ;  /* 0x0000008000017945 */ /* 0x000fe40003800000 */
[----:B------:R-:W-:Y:S01]  /*4c80*/  FMUL R18, R19, R16 ;  /* 0x0000001013127220 */ /* 0x000fe20000400000 */
[----:B------:R-:W-:-:S03]  /*4c90*/  ISETP.GT.AND P0, PT, R3, RZ, P6 ;  /* 0x000000ff0300720c */ /* 0x000fc60003704270 */
[----:B------:R-:W-:-:S05]  /*4ca0*/  FFMA R18, R203, R2, R18 ;  /* 0x00000002cb127223 */ /* 0x000fca0000000012 */
[----:B------:R-:W-:-:S05]  /*4cb0*/  F2FP.BF16.F32.PACK_AB R18, RZ, R18 ;  /* 0x00000012ff12723e */ /* 0x000fca00000010ff */
[----:B------:R0:W-:Y:S01]  /*4cc0*/  @P1 STG.E.U16 desc[UR46][R10.64+0x42], R18 ;  /* 0x000042120a001986 */ /* 0x0001e2000c10152e */
[----:B------:R-:W-:Y:S05]  /*4cd0*/  @!P0 BRA `(.L_x_98) ;  /* 0x0000000000048947 */ /* 0x000fea0003800000 */
[----:B------:R0:W5:Y:S02]  /*4ce0*/  LDG.E.LTC128B.U16 R232, desc[UR46][R4.64+0x50] ;  /* 0x0000502e04e87981 */ /* 0x000164000c1e1520 */
.L_x_98:
[----:B------:R-:W-:Y:S05]  /*4cf0*/  BSYNC B1 ;  /* 0x0000000000017941 */ /* 0x000fea0003800000 */
.L_x_97:
[----:B-----5:R-:W-:Y:S01]  /*4d00*/  IMAD.U32 R19, R232, 0x10000, RZ ;  /* 0x00010000e8137824 */ /* 0x020fe200078e00ff */
        /* <DEDUP_REMOVED lines=9> */
.L_x_100:
[----:B------:R-:W-:Y:S05]  /*4da0*/  BSYNC B1 ;  /* 0x0000000000017941 */ /* 0x000fea0003800000 */
.L_x_99:
        /* <DEDUP_REMOVED lines=9> */
.L_x_102:
[----:B------:R-:W-:Y:S05]  /*4e40*/  BSYNC B1 ;  /* 0x0000000000017941 */ /* 0x000fea0003800000 */
.L_x_101:
        /* <DEDUP_REMOVED lines=9> */
.L_x_104:
[----:B------:R-:W-:Y:S05]  /*4ee0*/  BSYNC B1 ;  /* 0x0000000000017941 */ /* 0x000fea0003800000 */
.L_x_103:
[----:B0----5:R-:W-:Y:S01]  /*4ef0*/  IMAD.U32 R19, R232, 0x10000, RZ ;  /* 0x00010000e8137824 */ /* 0x021fe200078e00ff */
[----:B------:R-:W-:Y:S01]  /*4f00*/  ISETP.GT.AND P3, PT, R0, 0x30, PT ;  /* 0x000000300000780c */ /* 0x000fe20003f64270 */
[----:B------:R-:W-:Y:S01]  /*4f10*/  IMAD.U32 R23, RZ, RZ, UR8 ;  /* 0x00000008ff177e24 */ /* 0x000fe2000f8e00ff */
[----:B------:R-:W-:Y:S01]  /*4f20*/  BSSY B1, `(.L_x_105) ;  /* 0x000000b000017945 */ /* 0x000fe20003800000 */
[----:B------:R-:W-:Y:S02]  /*4f30*/  FMUL R18, R19, R16 ;  /* 0x0000001013127220 */ /* 0x000fe40000400000 */
[----:B------:R-:W-:Y:S02]  /*4f40*/  IMAD.SHL.U32 R23, R23, 0x10, RZ ;  /* 0x0000001017177824 */ /* 0x000fe400078e00ff */
[----:B------:R-:W-:-:S03]  /*4f50*/  FFMA R18, R207, R2, R18 ;  /* 0x00000002cf127223 */ /* 0x000fc60000000012 */
[----:B------:R-:W-:Y:S02]  /*4f60*/  IADD3 R234, P0, P2, R23, R6, R234 ;  /* 0x0000000617ea7210 */ /* 0x000fe40007a1e0ea */
[----:B------:R-:W-:Y:S02]  /*4f70*/  F2FP.BF16.F32.PACK_AB R18, RZ, R18 ;  /* 0x00000012ff12723e */ /* 0x000fe400000010ff */
[----:B------:R-:W-:Y:S02]  /*4f80*/  IADD3.X R235, R217, R7, R233, P0, P2 ;  /* 0x00000007d9eb7210 */ /* 0x000fe400007e44e9 */
[----:B------:R-:W-:Y:S01]  /*4f90*/  ISETP.GT.AND P0, PT, R3, RZ, P3 ;  /* 0x000000ff0300720c */ /* 0x000fe20001f04270 */
[----:B------:R0:W-:-:S12]  /*4fa0*/  @P1 STG.E.U16 desc[UR46][R10.64+0x52], R18 ;  /* 0x000052120a001986 */ /* 0x0001d8000c10152e */
[----:B0-----:R-:W-:Y:S05]  /*4fb0*/  @!P0 BRA `(.L_x_106) ;  /* 0x0000000000048947 */ /* 0x001fea0003800000 */
[----:B------:R0:W5:Y:S02]  /*4fc0*/  LDG.E.LTC128B.U16 R232, desc[UR46][R4.64+0x60] ;  /* 0x0000602e04e87981 */ /* 0x000164000c1e1520 */
.L_x_106:
[----:B------:R-:W-:Y:S05]  /*4fd0*/  BSYNC B1 ;  /* 0x0000000000017941 */ /* 0x000fea0003800000 */
.L_x_105:
[----:B-----5:R-:W-:Y:S01]  /*4fe0*/  IMAD.U32 R19, R232, 0x10000, RZ ;  /* 0x00010000e8137824 */ /* 0x020fe200078e00ff */
[----:B------:R-:W-:Y:S01]  /*4ff0*/  ISETP.GT.AND P2, PT, R0, 0x31, PT ;  /* 0x000000310000780c */ /* 0x000fe20003f44270 */
[----:B------:R-:W-:Y:S02]  /*5000*/  BSSY B1, `(.L_x_107) ;  /* 0x0000008000017945 */ /* 0x000fe40003800000 */
[----:B------:R-:W-:-:S04]  /*5010*/  FMUL R19, R19, R16 ;  /* 0x0000001013137220 */ /* 0x000fc80000400000 */
[----:B------:R-:W-:-:S05]  /*5020*/  FFMA R19, R208, R2, R19 ;  /* 0x00000002d0137223 */ /* 0x000fca0000000013 */
[----:B------:R-:W-:-:S05]  /*5030*/  F2FP.BF16.F32.PACK_AB R19, RZ, R19 ;  /* 0x00000013ff13723e */ /* 0x000fca00000010ff */
[----:B------:R0:W-:Y:S01]  /*5040*/  @P0 STG.E.U16 desc[UR46][R6.64+0x60], R19 ;  /* 0x0000601306000986 */ /* 0x0001e2000c10152e */
[----:B------:R-:W-:-:S13]  /*5050*/  ISETP.GT.AND P0, PT, R3, RZ, P2 ;  /* 0x000000ff0300720c */ /* 0x000fda0001704270 */
[----:B0-----:R-:W-:Y:S05]  /*5060*/  @!P0 BRA `(.L_x_108) ;  /* 0x0000000000048947 */ /* 0x001fea0003800000 */
[----:B------:R0:W5:Y:S02]  /*5070*/  LDG.E.LTC128B.U16 R232, desc[UR46][R4.64+0x62] ;  /* 0x0000622e04e87981 */ /* 0x000164000c1e1520 */
.L_x_108:
[----:B------:R-:W-:Y:S05]  /*5080*/  BSYNC B1 ;  /* 0x0000000000017941 */ /* 0x000fea0003800000 */
.L_x_107:
[----:B-----5:R-:W-:Y:S01]  /*5090*/  IMAD.U32 R19, R232, 0x10000, RZ ;  /* 0x00010000e8137824 */ /* 0x020fe200078e00ff */
[----:B------:R-:W-:Y:S03]  /*50a0*/  BSSY B1, `(.L_x_109) ;  /* 0x0000008000017945 */ /* 0x000fe60003800000 */
[----:B------:R-:W-:-:S04]  /*50b0*/  FMUL R18, R19, R16 ;  /* 0x0000001013127220 */ /* 0x000fc80000400000 */
[----:B------:R-:W-:-:S05]  /*50c0*/  FFMA R18, R209, R2, R18 ;  /* 0x00000002d1127223 */ /* 0x000fca0000000012 */
[----:B------:R-:W-:-:S05]  /*50d0*/  F2FP.BF16.F32.PACK_AB R18, RZ, R18 ;  /* 0x00000012ff12723e */ /* 0x000fca00000010ff */
[----:B------:R0:W-:Y:S01]  /*50e0*/  @P0 STG.E.U16 desc[UR46][R6.64+0x62], R18 ;  /* 0x0000621206000986 */ /* 0x0001e2000c10152e */
[----:B------:R-:W-:-:S13]  /*50f0*/  ISETP.GT.AND P0, PT, R3, 0x8, P3 ;  /* 0x000000080300780c */ /* 0x000fda0001f04270 */
[----:B0-----:R-:W-:Y:S05]  /*5100*/  @!P0 BRA `(.L_x_110) ;  /* 0x0000000000048947 */ /* 0x001fea0003800000 */
[----:B------:R0:W5:Y:S02]  /*5110*/  LDG.E.LTC128B.U16 R232, desc[UR46][R8.64+0x60] ;  /* 0x0000602e08e87981 */ /* 0x000164000c1e1520 */
.L_x_110:
[----:B------:R-:W-:Y:S05]  /*5120*/  BSYNC B1 ;  /* 0x0000000000017941 */ /* 0x000fea0003800000 */
.L_x_109:
        /* <DEDUP_REMOVED lines=9> */
.L_x_112:
[----:B------:R-:W-:Y:S05]  /*51c0*/  BSYNC B1 ;  /* 0x0000000000017941 */ /* 0x000fea0003800000 */
.L_x_111:
[----:B-----5:R-:W-:Y:S01]  /*51d0*/  IMAD.U32 R19, R232, 0x10000, RZ ;  /* 0x00010000e8137824 */ /* 0x020fe200078e00ff */
[----:B------:R-:W-:Y:S01]  /*51e0*/  ISETP.GT.AND P1, PT, R0, 0x38, PT ;  /* 0x000000380000780c */ /* 0x000fe20003f24270 */
[----:B------:R-:W-:Y:S02]  /*51f0*/  BSSY B1, `(.L_x_113) ;  /* 0x000000b000017945 */ /* 0x000fe40003800000 */
[----:B------:R-:W-:-:S04]  /*5200*/  FMUL R18, R19, R16 ;  /* 0x0000001013127220 */ /* 0x000fc80000400000 */
[----:B------:R-:W-:-:S05]  /*5210*/  FFMA R18, R211, R2, R18 ;  /* 0x00000002d3127223 */ /* 0x000fca0000000012 */
[----:B------:R-:W-:-:S04]  /*5220*/  F2FP.BF16.F32.PACK_AB R18, RZ, R18 ;  /* 0x00000012ff12723e */ /* 0x000fc800000010ff */
[----:B------:R-:W-:-:S05]  /*5230*/  PRMT R19, R18, 0x7610, R19 ;  /* 0x0000761012137816 */ /* 0x000fca0000000013 */
[----:B------:R1:W-:Y:S01]  /*5240*/  @P0 STG.E.U16 desc[UR46][R10.64+0x62], R19 ;  /* 0x000062130a000986 */ /* 0x0003e2000c10152e */
[----:B------:R-:W-:-:S05]  /*5250*/  IADD3 R18, P0, R23, R20, RZ ;  /* 0x0000001417127210 */ /* 0x000fca0007f1e0ff */
[----:B-1----:R-:W-:Y:S01]  /*5260*/  IMAD.X R19, R217, 0x1, R21, P0 ;  /* 0x00000001d9137824 */ /* 0x002fe200000e0615 */
[----:B------:R-:W-:-:S13]  /*5270*/  ISETP.GT.AND P0, PT, R3, RZ, P1 ;  /* 0x000000ff0300720c */ /* 0x000fda0000f04270 */
[----:B------:R-:W-:Y:S05]  /*5280*/  @!P0 BRA `(.L_x_114) ;  /* 0x0000000000048947 */ /* 0x000fea0003800000 */
[----:B------:R1:W5:Y:S02]  /*5290*/  LDG.E.LTC128B.U16 R232, desc[UR46][R4.64+0x70] ;  /* 0x0000702e04e87981 */ /* 0x000364000c1e1520 */
.L_x_114:
[----:B------:R-:W-:Y:S05]  /*52a0*/  BSYNC B1 ;  /* 0x0000000000017941 */ /* 0x000fea0003800000 */
.L_x_113:
[----:B-----5:R-:W-:Y:S01]  /*52b0*/  IMAD.U32 R23, R232, 0x10000, RZ ;  /* 0x00010000e8177824 */ /* 0x020fe200078e00ff */
[----:B------:R-:W-:Y:S03]  /*52c0*/  BSSY B1, `(.L_x_115) ;  /* 0x0000009000017945 */ /* 0x000fe60003800000 */
[----:B------:R-:W-:-:S04]  /*52d0*/  FMUL R23, R23, R16 ;  /* 0x0000001017177220 */ /* 0x000fc80000400000 */
[----:B------:R-:W-:-:S05]  /*52e0*/  FFMA R23, R212, R2, R23 ;  /* 0x00000002d4177223 */ /* 0x000fca0000000017 */
[----:B------:R-:W-:-:S05]  /*52f0*/  F2FP.BF16.F32.PACK_AB R23, RZ, R23 ;  /* 0x00000017ff17723e */ /* 0x000fca00000010ff */
[----:B------:R0:W-:Y:S01]  /*5300*/  @P0 STG.E.U16 desc[UR46][R6.64+0x70], R23 ;  /* 0x0000701706000986 */ /* 0x0001e2000c10152e */
[----:B------:R-:W-:-:S04]  /*5310*/  ISETP.GT.AND P0, PT, R0, 0x39, PT ;  /* 0x000000390000780c */ /* 0x000fc80003f04270 */
[----:B------:R-:W-:-:S13]  /*5320*/  ISETP.GT.AND P5, PT, R3, RZ, P0 ;  /* 0x000000ff0300720c */ /* 0x000fda00007a4270 */
[----:B0-----:R-:W-:Y:S05]  /*5330*/  @!P5 BRA `(.L_x_116) ;  /* 0x000000000004d947 */ /* 0x001fea0003800000 */
[----:B------:R0:W5:Y:S02]  /*5340*/  LDG.E.LTC128B.U16 R232, desc[UR46][R4.64+0x72] ;  /* 0x0000722e04e87981 */ /* 0x000164000c1e1520 */
.L_x_116:
[----:B------:R-:W-:Y:S05]  /*5350*/  BSYNC B1 ;  /* 0x0000000000017941 */ /* 0x000fea0003800000 */
.L_x_115:
        /* <DEDUP_REMOVED lines=9> */
.L_x_118:
[----:B------:R-:W-:Y:S05]  /*53f0*/  BSYNC B1 ;  /* 0x0000000000017941 */ /* 0x000fea0003800000 */
.L_x_117:
        /* <DEDUP_REMOVED lines=9> */
.L_x_120:
[----:B------:R-:W-:Y:S05]  /*5490*/  BSYNC B1 ;  /* 0x0000000000017941 */ /* 0x000fea0003800000 */
.L_x_119:
[----:B-----5:R-:W-:Y:S01]  /*54a0*/  IMAD.U32 R23, R232, 0x10000, RZ ;  /* 0x00010000e8177824 */ /* 0x020fe200078e00ff */
[----:B------:R-:W-:Y:S03]  /*54b0*/  BSSY B1, `(.L_x_121) ;  /* 0x0000009000017945 */ /* 0x000fe60003800000 */
[----:B------:R-:W-:-:S04]  /*54c0*/  FMUL R200, R23, R16 ;  /* 0x0000001017c87220 */ /* 0x000fc80000400000 */
[----:B------:R-:W-:-:S05]  /*54d0*/  FFMA R200, R215, R2, R200 ;  /* 0x00000002d7c87223 */ /* 0x000fca00000000c8 */
[----:B------:R-:W-:-:S05]  /*54e0*/  F2FP.BF16.F32.PACK_AB R200, RZ, R200 ;  /* 0x000000c8ffc8723e */ /* 0x000fca00000010ff */
[----:B------:R0:W-:Y:S01]  /*54f0*/  @P5 STG.E.U16 desc[UR46][R10.64+0x72], R200 ;  /* 0x000072c80a005986 */ /* 0x0001e2000c10152e */
[----:B------:R-:W-:-:S04]  /*5500*/  ISETP.NE.AND P5, PT, R216, RZ, PT ;  /* 0x000000ffd800720c */ /* 0x000fc80003fa5270 */
[----:B------:R-:W-:-:S13]  /*5510*/  ISETP.GT.AND P5, PT, R3, 0x80, P5 ;  /* 0x000000800300780c */ /* 0x000fda0002fa4270 */
[----:B0-----:R-:W-:Y:S05]  /*5520*/  @!P5 BRA `(.L_x_122) ;  /* 0x000000000004d947 */ /* 0x001fea0003800000 */
[----:B------:R0:W5:Y:S02]  /*5530*/  LDG.E.LTC128B.U16 R232, desc[UR46][R14.64+0x40] ;  /* 0x0000402e0ee87981 */ /* 0x000164000c1e1520 */
.L_x_122:
[----:B------:R-:W-:Y:S05]  /*5540*/  BSYNC B1 ;  /* 0x0000000000017941 */ /* 0x000fea0003800000 */
.L_x_121:
        /* <DEDUP_REMOVED lines=10> */
.L_x_124:
[----:B------:R-:W-:Y:S05]  /*55f0*/  BSYNC B1 ;  /* 0x0000000000017941 */ /* 0x000fea0003800000 */
.L_x_123:
        /* <DEDUP_REMOVED lines=10> */
.L_x_126:
[----:B------:R-:W-:Y:S05]  /*56a0*/  BSYNC B1 ;  /* 0x0000000000017941 */ /* 0x000fea0003800000 */
.L_x_125:
        /* <DEDUP_REMOVED lines=10> */
.L_x_128:
[----:B------:R-:W-:Y:S05]  /*5750*/  BSYNC B1 ;  /* 0x0000000000017941 */ /* 0x000fea0003800000 */
.L_x_127:
        /* <DEDUP_REMOVED lines=9> */
.L_x_130:
[----:B------:R-:W-:Y:S05]  /*57f0*/  BSYNC B1 ;  /* 0x0000000000017941 */ /* 0x000fea0003800000 */
.L_x_129:
        /* <DEDUP_REMOVED lines=9> */
.L_x_132:
[----:B------:R-:W-:Y:S05]  /*5890*/  BSYNC B1 ;  /* 0x0000000000017941 */ /* 0x000fea0003800000 */
.L_x_131:
        /* <DEDUP_REMOVED lines=9> */
.L_x_134:
[----:B------:R-:W-:Y:S05]  /*5930*/  BSYNC B1 ;  /* 0x0000000000017941 */ /* 0x000fea0003800000 */
.L_x_133:
        /* <DEDUP_REMOVED lines=9> */
.L_x_136:
[----:B------:R-:W-:Y:S05]  /*59d0*/  BSYNC B1 ;  /* 0x0000000000017941 */ /* 0x000fea0003800000 */
.L_x_135:
        /* <DEDUP_REMOVED lines=9> */
.L_x_138:
[----:B------:R-:W-:Y:S05]  /*5a70*/  BSYNC B1 ;  /* 0x0000000000017941 */ /* 0x000fea0003800000 */
.L_x_137:
        /* <DEDUP_REMOVED lines=9> */
.L_x_140:
[----:B------:R-:W-:Y:S05]  /*5b10*/  BSYNC B1 ;  /* 0x0000000000017941 */ /* 0x000fea0003800000 */
.L_x_139:
        /* <DEDUP_REMOVED lines=9> */
.L_x_142:
[----:B------:R-:W-:Y:S05]  /*5bb0*/  BSYNC B1 ;  /* 0x0000000000017941 */ /* 0x000fea0003800000 */
.L_x_141:
        /* <DEDUP_REMOVED lines=9> */
.L_x_144:
[----:B------:R-:W-:Y:S05]  /*5c50*/  BSYNC B1 ;  /* 0x0000000000017941 */ /* 0x000fea0003800000 */
.L_x_143:
        /* <DEDUP_REMOVED lines=9> */
.L_x_146:
[----:B------:R-:W-:Y:S05]  /*5cf0*/  BSYNC B1 ;  /* 0x0000000000017941 */ /* 0x000fea0003800000 */
.L_x_145:
        /* <DEDUP_REMOVED lines=9> */
.L_x_148:
[----:B------:R-:W-:Y:S05]  /*5d90*/  BSYNC B1 ;  /* 0x0000000000017941 */ /* 0x000fea0003800000 */
.L_x_147:
        /* <DEDUP_REMOVED lines=9> */
.L_x_150:
[----:B------:R-:W-:Y:S05]  /*5e30*/  BSYNC B1 ;  /* 0x0000000000017941 */ /* 0x000fea0003800000 */
.L_x_149:
        /* <DEDUP_REMOVED lines=9> */
.L_x_152:
[----:B------:R-:W-:Y:S05]  /*5ed0*/  BSYNC B1 ;  /* 0x0000000000017941 */ /* 0x000fea0003800000 */
.L_x_151:
        /* <DEDUP_REMOVED lines=11> */
.L_x_154:
[----:B------:R-:W-:Y:S05]  /*5f90*/  BSYNC B1 ;  /* 0x0000000000017941 */ /* 0x000fea0003800000 */
.L_x_153:
[----:B-----5:R-:W-:Y:S01]  /*5fa0*/  IMAD.U32 R23, R232, 0x10000, RZ ;  /* 0x00010000e8177824 */ /* 0x020fe200078e00ff */
[----:B------:R-:W-:Y:S01]  /*5fb0*/  ISETP.GT.AND P2, PT, R0, 0x41, PT ;  /* 0x000000410000780c */ /* 0x000fe20003f44270 */
[----:B------:R-:W-:Y:S02]  /*5fc0*/  BSSY B1, `(.L_x_155) ;  /* 0x0000009000017945 */ /* 0x000fe40003800000 */
[----:B------:R-:W-:Y:S01]  /*5fd0*/  FMUL R23, R23, R16 ;  /* 0x0000001017177220 */ /* 0x000fe20000400000 */
[----:B------:R-:W-:-:S03]  /*5fe0*/  ISETP.GT.AND P0, PT, R3, RZ, P2 ;  /* 0x000000ff0300720c */ /* 0x000fc60001704270 */
[----:B------:R-:W-:Y:S01]  /*5ff0*/  FFMA R23, R168, R2, R23 ;  /* 0x00000002a8177223 */ /* 0x000fe20000000017 */
[----:B------:R-:W-:-:S04]  /*6000*/  P2R R168, PR, RZ, 0x4 ;  /* 0x00000004ffa87803 */ /* 0x000fc80000000000 */
[----:B------:R-:W-:-:S05]  /*6010*/  F2FP.BF16.F32.PACK_AB R23, RZ, R23 ;  /* 0x00000017ff17723e */ /* 0x000fca00000010ff */
[----:B------:R0:W-:Y:S01]  /*6020*/  @P1 STG.E.U16 desc[UR46][R6.64+0x80], R23 ;  /* 0x0000801706001986 */ /* 0x0001e2000c10152e */
[----:B------:R-:W-:Y:S05]  /*6030*/  @!P0 BRA `(.L_x_156) ;  /* 0x0000000000048947 */ /* 0x000fea0003800000 */
[----:B------:R0:W5:Y:S02]  /*6040*/  LDG.E.LTC128B.U16 R232, desc[UR46][R4.64+0x82] ;  /* 0x0000822e04e87981 */ /* 0x000164000c1e1520 */
.L_x_156:
[----:B------:R-:W-:Y:S05]  /*6050*/  BSYNC B1 ;  /* 0x0000000000017941 */ /* 0x000fea0003800000 */
.L_x_155:
        /* <DEDUP_REMOVED lines=9> */
.L_x_158:
[----:B------:R-:W-:Y:S05]  /*60f0*/  BSYNC B1 ;  /* 0x0000000000017941 */ /* 0x000fea0003800000 */
.L_x_157:
        /* <DEDUP_REMOVED lines=9> */
.L_x_160:
[----:B------:R-:W-:Y:S05]  /*6190*/  BSYNC B1 ;  /* 0x0000000000017941 */ /* 0x000fea0003800000 */
.L_x_159:
        /* <DEDUP_REMOVED lines=10> */
.L_x_162:
[----:B------:R-:W-:Y:S05]  /*6240*/  BSYNC B1 ;  /* 0x0000000000017941 */ /* 0x000fea0003800000 */
.L_x_161:
        /* <DEDUP_REMOVED lines=10> */
.L_x_164:
[----:B------:R-:W-:Y:S05]  /*62f0*/  BSYNC B1 ;  /* 0x0000000000017941 */ /* 0x000fea0003800000 */
.L_x_163:
        /* <DEDUP_REMOVED lines=9> */
.L_x_166:
[----:B------:R-:W-:Y:S05]  /*6390*/  BSYNC B1 ;  /* 0x0000000000017941 */ /* 0x000fea0003800000 */
.L_x_165:
        /* <DEDUP_REMOVED lines=9> */
.L_x_168:
[----:B------:R-:W-:Y:S05]  /*6430*/  BSYNC B1 ;  /* 0x0000000000017941 */ /* 0x000fea0003800000 */
.L_x_167:
        /* <DEDUP_REMOVED lines=10> */
.L_x_170:
[----:B------:R-:W-:Y:S05]  /*64e0*/  BSYNC B1 ;  /* 0x0000000000017941 */ /* 0x000fea0003800000 */
.L_x_169:
        /* <DEDUP_REMOVED lines=10> */
.L_x_172:
[----:B------:R-:W-:Y:S05]  /*6590*/  BSYNC B1 ;  /* 0x0000000000017941 */ /* 0x000fea0003800000 */
.L_x_171:
        /* <DEDUP_REMOVED lines=9> */
.L_x_174:
[----:B------:R-:W-:Y:S05]  /*6630*/  BSYNC B1 ;  /* 0x0000000000017941 */ /* 0x000fea0003800000 */
.L_x_173:
        /* <DEDUP_REMOVED lines=9> */
.L_x_176:
[----:B------:R-:W-:Y:S05]  /*66d0*/  BSYNC B1 ;  /* 0x0000000000017941 */ /* 0x000fea0003800000 */
.L_x_175:
        /* <DEDUP_REMOVED lines=10> */
.L_x_178:
[----:B------:R-:W-:Y:S05]  /*6780*/  BSYNC B1 ;  /* 0x0000000000017941 */ /* 0x000fea0003800000 */
.L_x_177:
        /* <DEDUP_REMOVED lines=10> */
.L_x_180:
[----:B------:R-:W-:Y:S05]  /*6830*/  BSYNC B1 ;  /* 0x0000000000017941 */ /* 0x000fea0003800000 */
.L_x_179:
        /* <DEDUP_REMOVED lines=9> */
.L_x_182:
[----:B------:R-:W-:Y:S05]  /*68d0*/  BSYNC B1 ;  /* 0x0000000000017941 */ /* 0x000fea0003800000 */
.L_x_181:
        /* <DEDUP_REMOVED lines=9> */
.L_x_184:
[----:B------:R-:W-:Y:S05]  /*6970*/  BSYNC B1 ;  /* 0x0000000000017941 */ /* 0x000fea0003800000 */
.L_x_183:
        /* <DEDUP_REMOVED lines=10> */
.L_x_186:
[----:B------:R-:W-:Y:S05]  /*6a20*/  BSYNC B1 ;  /* 0x0000000000017941 */ /* 0x000fea0003800000 */
.L_x_185:
        /* <DEDUP_REMOVED lines=10> */
.L_x_188:
[----:B------:R-:W-:Y:S05]  /*6ad0*/  BSYNC B1 ;  /* 0x0000000000017941 */ /* 0x000fea0003800000 */
.L_x_187:
        /* <DEDUP_REMOVED lines=10> */
.L_x_190:
[----:B------:R-:W-:Y:S05]  /*6b80*/  BSYNC B1 ;  /* 0x0000000000017941 */ /* 0x000fea0003800000 */
.L_x_189:
        /* <DEDUP_REMOVED lines=10> */
.L_x_192:
[----:B------:R-:W-:Y:S05]  /*6c30*/  BSYNC B1 ;  /* 0x0000000000017941 */ /* 0x000fea0003800000 */
.L_x_191:
        /* <DEDUP_REMOVED lines=9> */
.L_x_194:
[----:B------:R-:W-:Y:S05]  /*6cd0*/  BSYNC B1 ;  /* 0x0000000000017941 */ /* 0x000fea0003800000 */
.L_x_193:
        /* <DEDUP_REMOVED lines=9> */
.L_x_196:
[----:B------:R-:W-:Y:S05]  /*6d70*/  BSYNC B1 ;  /* 0x0000000000017941 */ /* 0x000fea0003800000 */
.L_x_195:
        /* <DEDUP_REMOVED lines=9> */
.L_x_198:
[----:B------:R-:W-:Y:S05]  /*6e10*/  BSYNC B1 ;  /* 0x0000000000017941 */ /* 0x000fea0003800000 */
.L_x_197:
        /* <DEDUP_REMOVED lines=9> */
.L_x_200:
[----:B------:R-:W-:Y:S05]  /*6eb0*/  BSYNC B1 ;  /* 0x0000000000017941 */ /* 0x000fea0003800000 */
.L_x_199:
        /* <DEDUP_REMOVED lines=9> */
.L_x_202:
[----:B------:R-:W-:Y:S05]  /*6f50*/  BSYNC B1 ;  /* 0x0000000000017941 */ /* 0x000fea0003800000 */
.L_x_201:
        /* <DEDUP_REMOVED lines=9> */
.L_x_204:
[----:B------:R-:W-:Y:S05]  /*6ff0*/  BSYNC B1 ;  /* 0x0000000000017941 */ /* 0x000fea0003800000 */
.L_x_203:
        /* <DEDUP_REMOVED lines=9> */
.L_x_206:
[----:B------:R-:W-:Y:S05]  /*7090*/  BSYNC B1 ;  /* 0x0000000000017941 */ /* 0x000fea0003800000 */
.L_x_205:
        /* <DEDUP_REMOVED lines=9> */
.L_x_208:
[----:B------:R-:W-:Y:S05]  /*7130*/  BSYNC B1 ;  /* 0x0000000000017941 */ /* 0x000fea0003800000 */
.L_x_207:
        /* <DEDUP_REMOVED lines=9> */
.L_x_210:
[----:B------:R-:W-:Y:S05]  /*71d0*/  BSYNC B1 ;  /* 0x0000000000017941 */ /* 0x000fea0003800000 */
.L_x_209:
        /* <DEDUP_REMOVED lines=9> */
.L_x_212:
[----:B------:R-:W-:Y:S05]  /*7270*/  BSYNC B1 ;  /* 0x0000000000017941 */ /* 0x000fea0003800000 */
.L_x_211:
        /* <DEDUP_REMOVED lines=9> */
.L_x_214:
[----:B------:R-:W-:Y:S05]  /*7310*/  BSYNC B1 ;  /* 0x0000000000017941 */ /* 0x000fea0003800000 */
.L_x_213:
        /* <DEDUP_REMOVED lines=9> */
.L_x_216:
[----:B------:R-:W-:Y:S05]  /*73b0*/  BSYNC B1 ;  /* 0x0000000000017941 */ /* 0x000fea0003800000 */
.L_x_215:
        /* <DEDUP_REMOVED lines=11> */
.L_x_218:
[----:B------:R-:W-:Y:S05]  /*7470*/  BSYNC B1 ;  /* 0x0000000000017941 */ /* 0x000fea0003800000 */
.L_x_217:
        /* <DEDUP_REMOVED lines=11> */
.L_x_220:
[----:B------:R-:W-:Y:S05]  /*7530*/  BSYNC B1 ;  /* 0x0000000000017941 */ /* 0x000fea0003800000 */
.L_x_219:
        /* <DEDUP_REMOVED lines=9> */
.L_x_222:
[----:B------:R-:W-:Y:S05]  /*75d0*/  BSYNC B1 ;  /* 0x0000000000017941 */ /* 0x000fea0003800000 */
.L_x_221:
        /* <DEDUP_REMOVED lines=9> */
.L_x_224:
[----:B------:R-:W-:Y:S05]  /*7670*/  BSYNC B1 ;  /* 0x0000000000017941 */ /* 0x000fea0003800000 */
.L_x_223:
        /* <DEDUP_REMOVED lines=10> */
.L_x_226:
[----:B------:R-:W-:Y:S05]  /*7720*/  BSYNC B1 ;  /* 0x0000000000017941 */ /* 0x000fea0003800000 */
.L_x_225:
        /* <DEDUP_REMOVED lines=10> */
.L_x_228:
[----:B------:R-:W-:Y:S05]  /*77d0*/  BSYNC B1 ;  /* 0x0000000000017941 */ /* 0x000fea0003800000 */
.L_x_227:
        /* <DEDUP_REMOVED lines=9> */
.L_x_230:
[----:B------:R-:W-:Y:S05]  /*7870*/  BSYNC B1 ;  /* 0x0000000000017941 */ /* 0x000fea0003800000 */
.L_x_229:
        /* <DEDUP_REMOVED lines=9> */
.L_x_232:
[----:B------:R-:W-:Y:S05]  /*7910*/  BSYNC B1 ;  /* 0x0000000000017941 */ /* 0x000fea0003800000 */
.L_x_231:
        /* <DEDUP_REMOVED lines=10> */
.L_x_234:
[----:B------:R-:W-:Y:S05]  /*79c0*/  BSYNC B1 ;  /* 0x0000000000017941 */ /* 0x000fea0003800000 */
.L_x_233:
        /* <DEDUP_REMOVED lines=10> */
.L_x_236:
[----:B------:R-:W-:Y:S05]  /*7a70*/  BSYNC B1 ;  /* 0x0000000000017941 */ /* 0x000fea0003800000 */
.L_x_235:
        /* <DEDUP_REMOVED lines=9> */
.L_x_238:
[----:B------:R-:W-:Y:S05]  /*7b10*/  BSYNC B1 ;  /* 0x0000000000017941 */ /* 0x000fea0003800000 */
.L_x_237:
        /* <DEDUP_REMOVED lines=9> */
.L_x_240:
[----:B------:R-:W-:Y:S05]  /*7bb0*/  BSYNC B1 ;  /* 0x0000000000017941 */ /* 0x000fea0003800000 */
.L_x_239:
        /* <DEDUP_REMOVED lines=10> */
.L_x_242:
[----:B------:R-:W-:Y:S05]  /*7c60*/  BSYNC B1 ;  /* 0x0000000000017941 */ /* 0x000fea0003800000 */
.L_x_241:
        /* <DEDUP_REMOVED lines=10> */
.L_x_244:
[----:B------:R-:W-:Y:S05]  /*7d10*/  BSYNC B1 ;  /* 0x0000000000017941 */ /* 0x000fea0003800000 */
.L_x_243:
        /* <DEDUP_REMOVED lines=9> */
.L_x_246:
[----:B------:R-:W-:Y:S05]  /*7db0*/  BSYNC B1 ;  /* 0x0000000000017941 */ /* 0x000fea0003800000 */
.L_x_245:
        /* <DEDUP_REMOVED lines=9> */
.L_x_248:
[----:B------:R-:W-:Y:S05]  /*7e50*/  BSYNC B1 ;  /* 0x0000000000017941 */ /* 0x000fea0003800000 */
.L_x_247:
        /* <DEDUP_REMOVED lines=10> */
.L_x_250:
[----:B------:R-:W-:Y:S05]  /*7f00*/  BSYNC B1 ;  /* 0x0000000000017941 */ /* 0x000fea0003800000 */
.L_x_249:
        /* <DEDUP_REMOVED lines=10> */
.L_x_252:
[----:B------:R-:W-:Y:S05]  /*7fb0*/  BSYNC B1 ;  /* 0x0000000000017941 */ /* 0x000fea0003800000 */
.L_x_251:
        /* <DEDUP_REMOVED lines=10> */
.L_x_254:
[----:B------:R-:W-:Y:S05]  /*8060*/  BSYNC B1 ;  /* 0x0000000000017941 */ /* 0x000fea0003800000 */
.L_x_253:
        /* <DEDUP_REMOVED lines=10> */
.L_x_256:
[----:B------:R-:W-:Y:S05]  /*8110*/  BSYNC B1 ;  /* 0x0000000000017941 */ /* 0x000fea0003800000 */
.L_x_255:
        /* <DEDUP_REMOVED lines=9> */
.L_x_258:
[----:B------:R-:W-:Y:S05]  /*81b0*/  BSYNC B1 ;  /* 0x0000000000017941 */ /* 0x000fea0003800000 */
.L_x_257:
        /* <DEDUP_REMOVED lines=9> */
.L_x_260:
[----:B------:R-:W-:Y:S05]  /*8250*/  BSYNC B1 ;  /* 0x0000000000017941 */ /* 0x000fea0003800000 */
.L_x_259:
        /* <DEDUP_REMOVED lines=9> */
.L_x_262:
[----:B------:R-:W-:Y:S05]  /*82f0*/  BSYNC B1 ;  /* 0x0000000000017941 */ /* 0x000fea0003800000 */
.L_x_261:
        /* <DEDUP_REMOVED lines=9> */
.L_x_264:
[----:B------:R-:W-:Y:S05]  /*8390*/  BSYNC B1 ;  /* 0x0000000000017941 */ /* 0x000fea0003800000 */
.L_x_263:
        /* <DEDUP_REMOVED lines=9> */
.L_x_266:
[----:B------:R-:W-:Y:S05]  /*8430*/  BSYNC B1 ;  /* 0x0000000000017941 */ /* 0x000fea0003800000 */
.L_x_265:
        /* <DEDUP_REMOVED lines=9> */
.L_x_268:
[----:B------:R-:W-:Y:S05]  /*84d0*/  BSYNC B1 ;  /* 0x0000000000017941 */ /* 0x000fea0003800000 */
.L_x_267:
        /* <DEDUP_REMOVED lines=9> */
.L_x_270:
[----:B------:R-:W-:Y:S05]  /*8570*/  BSYNC B1 ;  /* 0x0000000000017941 */ /* 0x000fea0003800000 */
.L_x_269:
        /* <DEDUP_REMOVED lines=9> */
.L_x_272:
[----:B------:R-:W-:Y:S05]  /*8610*/  BSYNC B1 ;  /* 0x0000000000017941 */ /* 0x000fea0003800000 */
.L_x_271:
        /* <DEDUP_REMOVED lines=9> */
.L_x_274:
[----:B------:R-:W-:Y:S05]  /*86b0*/  BSYNC B1 ;  /* 0x0000000000017941 */ /* 0x000fea0003800000 */
.L_x_273:
        /* <DEDUP_REMOVED lines=9> */
.L_x_276:
[----:B------:R-:W-:Y:S05]  /*8750*/  BSYNC B1 ;  /* 0x0000000000017941 */ /* 0x000fea0003800000 */
.L_x_275:
        /* <DEDUP_REMOVED lines=9> */
.L_x_278:
[----:B------:R-:W-:Y:S05]  /*87f0*/  BSYNC B1 ;  /* 0x0000000000017941 */ /* 0x000fea0003800000 */
.L_x_277:
        /* <DEDUP_REMOVED lines=9> */
.L_x_280:
[----:B------:R-:W-:Y:S05]  /*8890*/  BSYNC B1 ;  /* 0x0000000000017941 */ /* 0x000fea0003800000 */
.L_x_279:
        /* <DEDUP_REMOVED lines=11> */
.L_x_282:
[----:B------:R-:W-:Y:S05]  /*8950*/  BSYNC B1 ;  /* 0x0000000000017941 */ /* 0x000fea0003800000 */
.L_x_281:
        /* <DEDUP_REMOVED lines=11> */
.L_x_284:
[----:B------:R-:W-:Y:S05]  /*8a10*/  BSYNC B1 ;  /* 0x0000000000017941 */ /* 0x000fea0003800000 */
.L_x_283:
        /* <DEDUP_REMOVED lines=9> */
.L_x_286:
[----:B------:R-:W-:Y:S05]  /*8ab0*/  BSYNC B1 ;  /* 0x0000000000017941 */ /* 0x000fea0003800000 */
.L_x_285:
        /* <DEDUP_REMOVED lines=9> */
.L_x_288:
[----:B------:R-:W-:Y:S05]  /*8b50*/  BSYNC B1 ;  /* 0x0000000000017941 */ /* 0x000fea0003800000 */
.L_x_287:
        /* <DEDUP_REMOVED lines=10> */
.L_x_290:
[----:B------:R-:W-:Y:S05]  /*8c00*/  BSYNC B1 ;  /* 0x0000000000017941 */ /* 0x000fea0003800000 */
.L_x_289:
        /* <DEDUP_REMOVED lines=10> */
.L_x_292:
[----:B------:R-:W-:Y:S05]  /*8cb0*/  BSYNC B1 ;  /* 0x0000000000017941 */ /* 0x000fea0003800000 */
.L_x_291:
        /* <DEDUP_REMOVED lines=9> */
.L_x_294:
[----:B------:R-:W-:Y:S05]  /*8d50*/  BSYNC B1 ;  /* 0x0000000000017941 */ /* 0x000fea0003800000 */
.L_x_293:
        /* <DEDUP_REMOVED lines=9> */
.L_x_296:
[----:B------:R-:W-:Y:S05]  /*8df0*/  BSYNC B1 ;  /* 0x0000000000017941 */ /* 0x000fea0003800000 */
.L_x_295:
        /* <DEDUP_REMOVED lines=10> */
.L_x_298:
[----:B------:R-:W-:Y:S05]  /*8ea0*/  BSYNC B1 ;  /* 0x0000000000017941 */ /* 0x000fea0003800000 */
.L_x_297:
        /* <DEDUP_REMOVED lines=10> */
.L_x_300:
[----:B------:R-:W-:Y:S05]  /*8f50*/  BSYNC B1 ;  /* 0x0000000000017941 */ /* 0x000fea0003800000 */
.L_x_299:
        /* <DEDUP_REMOVED lines=9> */
.L_x_302:
[----:B------:R-:W-:Y:S05]  /*8ff0*/  BSYNC B1 ;  /* 0x0000000000017941 */ /* 0x000fea0003800000 */
.L_x_301:
        /* <DEDUP_REMOVED lines=9> */
.L_x_304:
[----:B------:R-:W-:Y:S05]  /*9090*/  BSYNC B1 ;  /* 0x0000000000017941 */ /* 0x000fea0003800000 */
.L_x_303:
        /* <DEDUP_REMOVED lines=10> */
.L_x_306:
[----:B------:R-:W-:Y:S05]  /*9140*/  BSYNC B1 ;  /* 0x0000000000017941 */ /* 0x000fea0003800000 */
.L_x_305:
        /* <DEDUP_REMOVED lines=10> */
.L_x_308:
[----:B------:R-:W-:Y:S05]  /*91f0*/  BSYNC B1 ;  /* 0x0000000000017941 */ /* 0x000fea0003800000 */
.L_x_307:
        /* <DEDUP_REMOVED lines=9> */
.L_x_310:
[----:B------:R-:W-:Y:S05]  /*9290*/  BSYNC B1 ;  /* 0x0000000000017941 */ /* 0x000fea0003800000 */
.L_x_309:
        /* <DEDUP_REMOVED lines=9> */
.L_x_312:
[----:B------:R-:W-:Y:S05]  /*9330*/  BSYNC B1 ;  /* 0x0000000000017941 */ /* 0x000fea0003800000 */
.L_x_311:
        /* <DEDUP_REMOVED lines=10> */
.L_x_314:
[----:B------:R-:W-:Y:S05]  /*93e0*/  BSYNC B1 ;  /* 0x0000000000017941 */ /* 0x000fea0003800000 */
.L_x_313:
        /* <DEDUP_REMOVED lines=10> */
.L_x_316:
[----:B------:R-:W-:Y:S05]  /*9490*/  BSYNC B1 ;  /* 0x0000000000017941 */ /* 0x000fea0003800000 */
.L_x_315:
        /* <DEDUP_REMOVED lines=10> */
.L_x_318:
[----:B------:R-:W-:Y:S05]  /*9540*/  BSYNC B1 ;  /* 0x0000000000017941 */ /* 0x000fea0003800000 */
.L_x_317:
        /* <DEDUP_REMOVED lines=10> */
.L_x_320:
[----:B------:R-:W-:Y:S05]  /*95f0*/  BSYNC B1 ;  /* 0x0000000000017941 */ /* 0x000fea0003800000 */
.L_x_319:
        /* <DEDUP_REMOVED lines=9> */
.L_x_322:
[----:B------:R-:W-:Y:S05]  /*9690*/  BSYNC B1 ;  /* 0x0000000000017941 */ /* 0x000fea0003800000 */
.L_x_321:
        /* <DEDUP_REMOVED lines=9> */
.L_x_324:
[----:B------:R-:W-:Y:S05]  /*9730*/  BSYNC B1 ;  /* 0x0000000000017941 */ /* 0x000fea0003800000 */
.L_x_323:
        /* <DEDUP_REMOVED lines=9> */
.L_x_326:
[----:B------:R-:W-:Y:S05]  /*97d0*/  BSYNC B1 ;  /* 0x0000000000017941 */ /* 0x000fea0003800000 */
.L_x_325:
        /* <DEDUP_REMOVED lines=9> */
.L_x_328:
[----:B------:R-:W-:Y:S05]  /*9870*/  BSYNC B1 ;  /* 0x0000000000017941 */ /* 0x000fea0003800000 */
.L_x_327:
        /* <DEDUP_REMOVED lines=9> */
.L_x_330:
[----:B------:R-:W-:Y:S05]  /*9910*/  BSYNC B1 ;  /* 0x0000000000017941 */ /* 0x000fea0003800000 */
.L_x_329:
        /* <DEDUP_REMOVED lines=9> */
.L_x_332:
[----:B------:R-:W-:Y:S05]  /*99b0*/  BSYNC B1 ;  /* 0x0000000000017941 */ /* 0x000fea0003800000 */
.L_x_331:
        /* <DEDUP_REMOVED lines=9> */
.L_x_334:
[----:B------:R-:W-:Y:S05]  /*9a50*/  BSYNC B1 ;  /* 0x0000000000017941 */ /* 0x000fea0003800000 */
.L_x_333:
        /* <DEDUP_REMOVED lines=9> */
.L_x_336:
[----:B------:R-:W-:Y:S05]  /*9af0*/  BSYNC B1 ;  /* 0x0000000000017941 */ /* 0x000fea0003800000 */
.L_x_335:
        /* <DEDUP_REMOVED lines=9> */
.L_x_338:
[----:B------:R-:W-:Y:S05]  /*9b90*/  BSYNC B1 ;  /* 0x0000000000017941 */ /* 0x000fea0003800000 */
.L_x_337:
        /* <DEDUP_REMOVED lines=9> */
.L_x_340:
[----:B------:R-:W-:Y:S05]  /*9c30*/  BSYNC B1 ;  /* 0x0000000000017941 */ /* 0x000fea0003800000 */
.L_x_339:
        /* <DEDUP_REMOVED lines=9> */
.L_x_342:
[----:B------:R-:W-:Y:S05]  /*9cd0*/  BSYNC B1 ;  /* 0x0000000000017941 */ /* 0x000fea0003800000 */
.L_x_341:
        /* <DEDUP_REMOVED lines=9> */
.L_x_344:
[----:B------:R-:W-:Y:S05]  /*9d70*/  BSYNC B1 ;  /* 0x0000000000017941 */ /* 0x000fea0003800000 */
.L_x_343:
        /* <DEDUP_REMOVED lines=11> */
.L_x_346:
[----:B------:R-:W-:Y:S05]  /*9e30*/  BSYNC B1 ;  /* 0x0000000000017941 */ /* 0x000fea0003800000 */
.L_x_345:
        /* <DEDUP_REMOVED lines=11> */
.L_x_348:
[----:B------:R-:W-:Y:S05]  /*9ef0*/  BSYNC B1 ;  /* 0x0000000000017941 */ /* 0x000fea0003800000 */
.L_x_347:
        /* <DEDUP_REMOVED lines=9> */
.L_x_350:
[----:B------:R-:W-:Y:S05]  /*9f90*/  BSYNC B1 ;  /* 0x0000000000017941 */ /* 0x000fea0003800000 */
.L_x_349:
        /* <DEDUP_REMOVED lines=9> */
.L_x_352:
[----:B------:R-:W-:Y:S05]  /*a030*/  BSYNC B1 ;  /* 0x0000000000017941 */ /* 0x000fea0003800000 */
.L_x_351:
        /* <DEDUP_REMOVED lines=10> */
.L_x_354:
[----:B------:R-:W-:Y:S05]  /*a0e0*/  BSYNC B1 ;  /* 0x0000000000017941 */ /* 0x000fea0003800000 */
.L_x_353:
        /* <DEDUP_REMOVED lines=10> */
.L_x_356:
[----:B------:R-:W-:Y:S05]  /*a190*/  BSYNC B1 ;  /* 0x0000000000017941 */ /* 0x000fea0003800000 */
.L_x_355:
        /* <DEDUP_REMOVED lines=9> */
.L_x_358:
[----:B------:R-:W-:Y:S05]  /*a230*/  BSYNC B1 ;  /* 0x0000000000017941 */ /* 0x000fea0003800000 */
.L_x_357:
        /* <DEDUP_REMOVED lines=9> */
.L_x_360:
[----:B------:R-:W-:Y:S05]  /*a2d0*/  BSYNC B1 ;  /* 0x0000000000017941 */ /* 0x000fea0003800000 */
.L_x_359:
        /* <DEDUP_REMOVED lines=10> */
.L_x_362:
[----:B------:R-:W-:Y:S05]  /*a380*/  BSYNC B1 ;  /* 0x0000000000017941 */ /* 0x000fea0003800000 */
.L_x_361:
        /* <DEDUP_REMOVED lines=10> */
.L_x_364:
[----:B------:R-:W-:Y:S05]  /*a430*/  BSYNC B1 ;  /* 0x0000000000017941 */ /* 0x000fea0003800000 */
.L_x_363:
        /* <DEDUP_REMOVED lines=9> */
.L_x_366:
[----:B------:R-:W-:Y:S05]  /*a4d0*/  BSYNC B1 ;  /* 0x0000000000017941 */ /* 0x000fea0003800000 */
.L_x_365:
        /* <DEDUP_REMOVED lines=9> */
.L_x_368:
[----:B------:R-:W-:Y:S05]  /*a570*/  BSYNC B1 ;  /* 0x0000000000017941 */ /* 0x000fea0003800000 */
.L_x_367:
        /* <DEDUP_REMOVED lines=10> */
.L_x_370:
[----:B------:R-:W-:Y:S05]  /*a620*/  BSYNC B1 ;  /* 0x0000000000017941 */ /* 0x000fea0003800000 */
.L_x_369:
        /* <DEDUP_REMOVED lines=10> */
.L_x_372:
[----:B------:R-:W-:Y:S05]  /*a6d0*/  BSYNC B1 ;  /* 0x0000000000017941 */ /* 0x000fea0003800000 */
.L_x_371:
        /* <DEDUP_REMOVED lines=9> */
.L_x_374:
[----:B------:R-:W-:Y:S05]  /*a770*/  BSYNC B1 ;  /* 0x0000000000017941 */ /* 0x000fea0003800000 */
.L_x_373:
        /* <DEDUP_REMOVED lines=9> */
.L_x_376:
[----:B------:R-:W-:Y:S05]  /*a810*/  BSYNC B1 ;  /* 0x0000000000017941 */ /* 0x000fea0003800000 */
.L_x_375:
        /* <DEDUP_REMOVED lines=10> */
.L_x_378:
[----:B------:R-:W-:Y:S05]  /*a8c0*/  BSYNC B1 ;  /* 0x0000000000017941 */ /* 0x000fea0003800000 */
.L_x_377:
        /* <DEDUP_REMOVED lines=10> */
.L_x_380:
[----:B------:R-:W-:Y:S05]  /*a970*/  BSYNC B1 ;  /* 0x0000000000017941 */ /* 0x000fea0003800000 */
.L_x_379:
        /* <DEDUP_REMOVED lines=10> */
.L_x_382:
[----:B------:R-:W-:Y:S05]  /*aa20*/  BSYNC B1 ;  /* 0x0000000000017941 */ /* 0x000fea0003800000 */
.L_x_381:
        /* <DEDUP_REMOVED lines=10> */
.L_x_384:
[----:B------:R-:W-:Y:S05]  /*aad0*/  BSYNC B1 ;  /* 0x0000000000017941 */ /* 0x000fea0003800000 */
.L_x_383:
        /* <DEDUP_REMOVED lines=9> */
.L_x_386:
[----:B------:R-:W-:Y:S05]  /*ab70*/  BSYNC B1 ;  /* 0x0000000000017941 */ /* 0x000fea0003800000 */
.L_x_385:
        /* <DEDUP_REMOVED lines=9> */
.L_x_388:
[----:B------:R-:W-:Y:S05]  /*ac10*/  BSYNC B1 ;  /* 0x0000000000017941 */ /* 0x000fea0003800000 */
.L_x_387:
        /* <DEDUP_REMOVED lines=9> */
.L_x_390:
[----:B------:R-:W-:Y:S05]  /*acb0*/  BSYNC B1 ;  /* 0x0000000000017941 */ /* 0x000fea0003800000 */
.L_x_389:
        /* <DEDUP_REMOVED lines=9> */
.L_x_392:
[----:B------:R-:W-:Y:S05]  /*ad50*/  BSYNC B1 ;  /* 0x0000000000017941 */ /* 0x000fea0003800000 */
.L_x_391:
        /* <DEDUP_REMOVED lines=9> */
.L_x_394:
[----:B------:R-:W-:Y:S05]  /*adf0*/  BSYNC B1 ;  /* 0x0000000000017941 */ /* 0x000fea0003800000 */
.L_x_393:
        /* <DEDUP_REMOVED lines=9> */
.L_x_396:
[----:B------:R-:W-:Y:S05]  /*ae90*/  BSYNC B1 ;  /* 0x0000000000017941 */ /* 0x000fea0003800000 */
.L_x_395:
        /* <DEDUP_REMOVED lines=9> */
.L_x_398:
[----:B------:R-:W-:Y:S05]  /*af30*/  BSYNC B1 ;  /* 0x0000000000017941 */ /* 0x000fea0003800000 */
.L_x_397:
        /* <DEDUP_REMOVED lines=9> */
.L_x_400:
[----:B------:R-:W-:Y:S05]  /*afd0*/  BSYNC B1 ;  /* 0x0000000000017941 */ /* 0x000fea0003800000 */
.L_x_399:
        /* <DEDUP_REMOVED lines=9> */
.L_x_402:
[----:B------:R-:W-:Y:S05]  /*b070*/  BSYNC B1 ;  /* 0x0000000000017941 */ /* 0x000fea0003800000 */
.L_x_401:
        /* <DEDUP_REMOVED lines=9> */
.L_x_404:
[----:B------:R-:W-:Y:S05]  /*b110*/  BSYNC B1 ;  /* 0x0000000000017941 */ /* 0x000fea0003800000 */
.L_x_403:
        /* <DEDUP_REMOVED lines=9> */
.L_x_406:
[----:B------:R-:W-:Y:S05]  /*b1b0*/  BSYNC B1 ;  /* 0x0000000000017941 */ /* 0x000fea0003800000 */
.L_x_405:
        /* <DEDUP_REMOVED lines=9> */
.L_x_408:
[----:B------:R-:W-:Y:S05]  /*b250*/  BSYNC B1 ;  /* 0x0000000000017941 */ /* 0x000fea0003800000 */
.L_x_407:
        /* <DEDUP_REMOVED lines=11> */
.L_x_410:
[----:B------:R-:W-:Y:S05]  /*b310*/  BSYNC B1 ;  /* 0x0000000000017941 */ /* 0x000fea0003800000 */
.L_x_409:
        /* <DEDUP_REMOVED lines=11> */
.L_x_412:
[----:B------:R-:W-:Y:S05]  /*b3d0*/  BSYNC B1 ;  /* 0x0000000000017941 */ /* 0x000fea0003800000 */
.L_x_411:
        /* <DEDUP_REMOVED lines=9> */
.L_x_414:
[----:B------:R-:W-:Y:S05]  /*b470*/  BSYNC B1 ;  /* 0x0000000000017941 */ /* 0x000fea0003800000 */
.L_x_413:
        /* <DEDUP_REMOVED lines=9> */
.L_x_416:
[----:B------:R-:W-:Y:S05]  /*b510*/  BSYNC B1 ;  /* 0x0000000000017941 */ /* 0x000fea0003800000 */
.L_x_415:
        /* <DEDUP_REMOVED lines=10> */
.L_x_418:
[----:B------:R-:W-:Y:S05]  /*b5c0*/  BSYNC B1 ;  /* 0x0000000000017941 */ /* 0x000fea0003800000 */
.L_x_417:
        /* <DEDUP_REMOVED lines=10> */
.L_x_420:
[----:B------:R-:W-:Y:S05]  /*b670*/  BSYNC B1 ;  /* 0x0000000000017941 */ /* 0x000fea0003800000 */
.L_x_419:
        /* <DEDUP_REMOVED lines=9> */
.L_x_422:
[----:B------:R-:W-:Y:S05]  /*b710*/  BSYNC B1 ;  /* 0x0000000000017941 */ /* 0x000fea0003800000 */
.L_x_421:
        /* <DEDUP_REMOVED lines=9> */
.L_x_424:
[----:B------:R-:W-:Y:S05]  /*b7b0*/  BSYNC B1 ;  /* 0x0000000000017941 */ /* 0x000fea0003800000 */
.L_x_423:
        /* <DEDUP_REMOVED lines=10> */
.L_x_426:
[----:B------:R-:W-:Y:S05]  /*b860*/  BSYNC B1 ;  /* 0x0000000000017941 */ /* 0x000fea0003800000 */
.L_x_425:
        /* <DEDUP_REMOVED lines=10> */
.L_x_428:
[----:B------:R-:W-:Y:S05]  /*b910*/  BSYNC B1 ;  /* 0x0000000000017941 */ /* 0x000fea0003800000 */
.L_x_427:
        /* <DEDUP_REMOVED lines=9> */
.L_x_430:
[----:B------:R-:W-:Y:S05]  /*b9b0*/  BSYNC B1 ;  /* 0x0000000000017941 */ /* 0x000fea0003800000 */
.L_x_429:
        /* <DEDUP_REMOVED lines=9> */
.L_x_432:
[----:B------:R-:W-:Y:S05]  /*ba50*/  BSYNC B1 ;  /* 0x0000000000017941 */ /* 0x000fea0003800000 */
.L_x_431:
        /* <DEDUP_REMOVED lines=10> */
.L_x_434:
[----:B------:R-:W-:Y:S05]  /*bb00*/  BSYNC B1 ;  /* 0x0000000000017941 */ /* 0x000fea0003800000 */
.L_x_433:
        /* <DEDUP_REMOVED lines=10> */
.L_x_436:
[----:B------:R-:W-:Y:S05]  /*bbb0*/  BSYNC B1 ;  /* 0x0000000000017941 */ /* 0x000fea0003800000 */
.L_x_435:
[----:B01---5:R-:W-:Y:S01]  /*bbc0*/  IMAD.U32 R5, R232, 0x10000, RZ ;  /* 0x00010000e8057824 */ /* 0x023fe200078e00ff */
        /* <DEDUP_REMOVED lines=8> */
.L_x_438:
[----:B------:R-:W-:Y:S05]  /*bc50*/  BSYNC B1 ;  /* 0x0000000000017941 */ /* 0x000fea0003800000 */
.L_x_437:
        /* <DEDUP_REMOVED lines=10> */
[----:B-1----:R-:W-:Y:S05]  /*bd00*/  @!P5 BRA `(.L_x_440) ;  /* 0x000000000004d947 */ /* 0x002fea0003800000 */
[----:B------:R1:W5:Y:S02]  /*bd10*/  LDG.E.LTC128B.U16 R232, desc[UR46][R8.64+0x1b2] ;  /* 0x0001b22e08e87981 */ /* 0x000364000c1e1520 */
.L_x_440:
[----:B------:R-:W-:Y:S05]  /*bd20*/  BSYNC B1 ;  /* 0x0000000000017941 */ /* 0x000fea0003800000 */
.L_x_439:
        /* <DEDUP_REMOVED lines=10> */
.L_x_442:
[----:B------:R-:W-:Y:S05]  /*bdd0*/  BSYNC B1 ;  /* 0x0000000000017941 */ /* 0x000fea0003800000 */
.L_x_441:
        /* <DEDUP_REMOVED lines=10> */
.L_x_444:
[----:B------:R-:W-:Y:S05]  /*be80*/  BSYNC B1 ;  /* 0x0000000000017941 */ /* 0x000fea0003800000 */
.L_x_443:
        /* <DEDUP_REMOVED lines=10> */
.L_x_446:
[----:B------:R-:W-:Y:S05]  /*bf30*/  BSYNC B1 ;  /* 0x0000000000017941 */ /* 0x000fea0003800000 */
.L_x_445:
        /* <DEDUP_REMOVED lines=10> */
.L_x_448:
[----:B------:R-:W-:Y:S05]  /*bfe0*/  BSYNC B1 ;  /* 0x0000000000017941 */ /* 0x000fea0003800000 */
.L_x_447:
        /* <DEDUP_REMOVED lines=9> */
.L_x_450:
[----:B------:R-:W-:Y:S05]  /*c080*/  BSYNC B1 ;  /* 0x0000000000017941 */ /* 0x000fea0003800000 */
.L_x_449:
        /* <DEDUP_REMOVED lines=9> */
.L_x_452:
[----:B------:R-:W-:Y:S05]  /*c120*/  BSYNC B1 ;  /* 0x0000000000017941 */ /* 0x000fea0003800000 */
.L_x_451:
        /* <DEDUP_REMOVED lines=9> */
.L_x_454:
[----:B------:R-:W-:Y:S05]  /*c1c0*/  BSYNC B1 ;  /* 0x0000000000017941 */ /* 0x000fea0003800000 */
.L_x_453:
        /* <DEDUP_REMOVED lines=9> */
.L_x_456:
[----:B------:R-:W-:Y:S05]  /*c260*/  BSYNC B1 ;  /* 0x0000000000017941 */ /* 0x000fea0003800000 */
.L_x_455:
        /* <DEDUP_REMOVED lines=9> */
.L_x_458:
[----:B------:R-:W-:Y:S05]  /*c300*/  BSYNC B1 ;  /* 0x0000000000017941 */ /* 0x000fea0003800000 */
.L_x_457:
        /* <DEDUP_REMOVED lines=9> */
.L_x_460:
[----:B------:R-:W-:Y:S05]  /*c3a0*/  BSYNC B1 ;  /* 0x0000000000017941 */ /* 0x000fea0003800000 */
.L_x_459:
        /* <DEDUP_REMOVED lines=9> */
.L_x_462:
[----:B------:R-:W-:Y:S05]  /*c440*/  BSYNC B1 ;  /* 0x0000000000017941 */ /* 0x000fea0003800000 */
.L_x_461:
        /* <DEDUP_REMOVED lines=9> */
.L_x_464:
[----:B------:R-:W-:Y:S05]  /*c4e0*/  BSYNC B1 ;  /* 0x0000000000017941 */ /* 0x000fea0003800000 */
.L_x_463:
        /* <DEDUP_REMOVED lines=9> */
.L_x_466:
[----:B------:R-:W-:Y:S05]  /*c580*/  BSYNC B1 ;  /* 0x0000000000017941 */ /* 0x000fea0003800000 */
.L_x_465:
        /* <DEDUP_REMOVED lines=9> */
.L_x_468:
[----:B------:R-:W-:Y:S05]  /*c620*/  BSYNC B1 ;  /* 0x0000000000017941 */ /* 0x000fea0003800000 */
.L_x_467:
        /* <DEDUP_REMOVED lines=9> */
.L_x_470:
[----:B------:R-:W-:Y:S05]  /*c6c0*/  BSYNC B1 ;  /* 0x0000000000017941 */ /* 0x000fea0003800000 */
.L_x_469:
        /* <DEDUP_REMOVED lines=9> */
.L_x_472:
[----:B------:R-:W-:Y:S05]  /*c760*/  BSYNC B1 ;  /* 0x0000000000017941 */ /* 0x000fea0003800000 */
.L_x_471:
[----:B------:R-:W-:Y:S05]  /*c770*/  @!P0 BRA `(.L_x_473) ;  /* 0x0000004000548947 */ /* 0x000fea0003800000 */
[----:B-----5:R-:W-:-:S04]  /*c780*/  IMAD.U32 R3, R232, 0x10000, RZ ;  /* 0x00010000e8037824 */ /* 0x020fc800078e00ff */
[----:B0-----:R-:W-:-:S04]  /*c790*/  FMUL R0, R3, R16 ;  /* 0x0000001003007220 */ /* 0x001fc80000400000 */
[----:B------:R-:W-:-:S05]  /*c7a0*/  FFMA R0, R39, R2, R0 ;  /* 0x0000000227007223 */ /* 0x000fca0000000000 */
[----:B------:R-:W-:-:S05]  /*c7b0*/  F2FP.BF16.F32.PACK_AB R0, RZ, R0 ;  /* 0x00000000ff00723e */ /* 0x000fca00000010ff */
[----:B------:R0:W-:Y:S01]  /*c7c0*/  STG.E.U16 desc[UR46][R18.64+0x1b2], R0 ;  /* 0x0001b20012007986 */ /* 0x0001e2000c10152e */
[----:B------:R-:W-:Y:S05]  /*c7d0*/  BRA `(.L_x_473) ;  /* 0x00000040003c7947 */ /* 0x000fea0003800000 */
.L_x_30:
[----:B------:R-:W2:Y:S01]  /*c7e0*/  LDL.LU R6, [R1+0x4] ;  /* 0x0000040001067983 */ /* 0x000ea20000300800 */
[----:B------:R-:W-:-:S03]  /*c7f0*/  ULDC.64 UR4, c[0x0][0x5c0] ;  /* 0x0001700000047ab9 */ /* 0x000fc60000000a00 */
[----:B------:R-:W4:Y:S04]  /*c800*/  LDL.LU R7, [R1] ;  /* 0x0000000001077983 */ /* 0x000f280000300800 */
[----:B------:R-:W5:Y:S04]  /*c810*/  LDL.LU R235, [R1+0x10] ;  /* 0x0000100001eb7983 */ /* 0x000f680000300800 */
[----:B------:R-:W5:Y:S04]  /*c820*/  LDL.LU R234, [R1+0x14] ;  /* 0x0000140001ea7983 */ /* 0x000f680000300800 */
[----:B------:R-:W5:Y:S04]  /*c830*/  LDL.LU R12, [R1+0x18] ;  /* 0x00001800010c7983 */ /* 0x000f680000300800 */
[----:B------:R-:W5:Y:S04]  /*c840*/  LDL.LU R233, [R1+0x1c] ;  /* 0x00001c0001e97983 */ /* 0x000f680000300800 */
[----:B------:R-:W5:Y:S01]  /*c850*/  LDL.LU R232, [R1+0x20] ;  /* 0x0000200001e87983 */ /* 0x000f620000300800 */
[----:B------:R-:W-:-:S03]  /*c860*/  LEA R4, P2, R8, UR4, 0x1 ;  /* 0x0000000408047c11 */ /* 0x000fc6000f8408ff */
[----:B------:R-:W5:Y:S04]  /*c870*/  LDL.LU R23, [R1+0x24] ;  /* 0x0000240001177983 */ /* 0x000f680000300800 */
[----:B------:R-:W5:Y:S04]  /*c880*/  LDL.LU R22, [R1+0x28] ;  /* 0x0000280001167983 */ /* 0x000f680000300800 */
[----:B------:R-:W5:Y:S04]  /*c890*/  LDL.LU R21, [R1+0x2c] ;  /* 0x00002c0001157983 */ /* 0x000f680000300800 */
[----:B------:R-:W5:Y:S01]  /*c8a0*/  LDL.LU R20, [R1+0x30] ;  /* 0x0000300001147983 */ /* 0x000f620000300800 */
[----:B------:R-:W-:-:S03]  /*c8b0*/  LEA.HI.X R5, R8, UR5, R11, 0x1, P2 ;  /* 0x0000000508057c11 */ /* 0x000fc600090f0c0b */
[----:B------:R-:W5:Y:S04]  /*c8c0*/  LDL.LU R19, [R1+0x34] ;  /* 0x0000340001137983 */ /* 0x000f680000300800 */
[----:B------:R-:W5:Y:S04]  /*c8d0*/  LDL.LU R18, [R1+0x38] ;  /* 0x0000380001127983 */ /* 0x000f680000300800 */
[----:B------:R-:W5:Y:S04]  /*c8e0*/  LDL.LU R15, [R1+0x3c] ;  /* 0x00003c00010f7983 */ /* 0x000f680000300800 */
[----:B------:R-:W5:Y:S04]  /*c8f0*/  LDL.LU R9, [R1+0x8] ;  /* 0x0000080001097983 */ /* 0x000f680000300800 */
[----:B------:R-:W5:Y:S01]  /*c900*/  LDL.LU R8, [R1+0xc] ;  /* 0x00000c0001087983 */ /* 0x000f620000300800 */
[----:B------:R-:W-:Y:S01]  /*c910*/  ISETP.GT.AND P5, PT, R0, 0x1, PT ;  /* 0x000000010000780c */ /* 0x000fe20003fa4270 */
[----:B------:R-:W-:Y:S01]  /*c920*/  USHF.L.U32 UR11, UR8, 0x4, URZ ;  /* 0x00000004080b7899 */ /* 0x000fe2000800063f */
[C---:B------:R-:W-:Y:S01]  /*c930*/  ISETP.GT.AND P4, PT, R3.reuse, 0x8, P0 ;  /* 0x000000080300780c */ /* 0x040fe20000784270 */
[----:B------:R-:W-:Y:S01]  /*c940*/  USHF.L.U64.HI UR5, UR8, 0x4, UR9 ;  /* 0x0000000408057899 */ /* 0x000fe20008010209 */
[----:B------:R-:W-:Y:S01]  /*c950*/  ISETP.GT.AND P2, PT, R3, RZ, P5 ;  /* 0x000000ff0300720c */ /* 0x000fe20002f44270 */
[----:B------:R-:W-:Y:S01]  /*c960*/  UIMAD UR4, UR9, 0xf0, URZ ;  /* 0x000000f0090478a4 */ /* 0x000fe2000f8e023f */
[----:B---3--:R-:W-:Y:S01]  /*c970*/  LOP3.LUT R17, R17, 0xfffffff7, RZ, 0xc0, !PT ;  /* 0xfffffff711117812 */ /* 0x008fe200078ec0ff */
[-C--:B------:R-:W-:Y:S01]  /*c980*/  FMUL R216, R216, R2.reuse ;  /* 0x00000002d8d87220 */ /* 0x080fe20000400000 */
[-C--:B------:R-:W-:Y:S01]  /*c990*/  FMUL R217, R217, R2.reuse ;  /* 0x00000002d9d97220 */ /* 0x080fe20000400000 */
[-C--:B------:R-:W-:Y:S01]  /*c9a0*/  FMUL R218, R218, R2.reuse ;  /* 0x00000002dada7220 */ /* 0x080fe20000400000 */
[-C--:B------:R-:W-:Y:S01]  /*c9b0*/  FMUL R219, R219, R2.reuse ;  /* 0x00000002dbdb7220 */ /* 0x080fe20000400000 */
[----:B------:R-:W-:Y:S01]  /*c9c0*/  FMUL R220, R220, R2 ;  /* 0x00000002dcdc7220 */ /* 0x000fe20000400000 */
[----:B------:R-:W-:Y:S01]  /*c9d0*/  F2FP.BF16.F32.PACK_AB R216, RZ, R216 ;  /* 0x000000d8ffd8723e */ /* 0x000fe200000010ff */
[-C--:B------:R-:W-:Y:S01]  /*c9e0*/  FMUL R221, R221, R2.reuse ;  /* 0x00000002dddd7220 */ /* 0x080fe20000400000 */
[----:B------:R-:W-:Y:S01]  /*c9f0*/  F2FP.BF16.F32.PACK_AB R217, RZ, R217 ;  /* 0x000000d9ffd9723e */ /* 0x000fe200000010ff */
        /* <DEDUP_REMOVED lines=64> */
[-C--:B------:R-:W-:Y:S01]  /*ce00*/  FMUL R190, R190, R2.reuse ;  /* 0x00000002bebe7220 */ /* 0x080fe20000400000 */
[----:B------:R-:W-:Y:S01]  /*ce10*/  F2FP.BF16.F32.PACK_AB R187, RZ, R187 ;  /* 0x000000bbffbb723e */ /* 0x000fe200000010ff */
[----:B------:R-:W-:Y:S01]  /*ce20*/  FMUL R191, R191, R2 ;  /* 0x00000002bfbf7220 */ /* 0x000fe20000400000 */
        /* <DEDUP_REMOVED lines=157> */
[----:B--2---:R-:W-:Y:S01]  /*d800*/  FMUL R6, R6, R2 ;  /* 0x0000000206067220 */ /* 0x004fe20000400000 */
[----:B------:R-:W-:Y:S01]  /*d810*/  F2FP.BF16.F32.PACK_AB R106, RZ, R106 ;  /* 0x0000006aff6a723e */ /* 0x000fe200000010ff */
[-C--:B------:R-:W-:Y:S01]  /*d820*/  FMUL R110, R110, R2.reuse ;  /* 0x000000026e6e7220 */ /* 0x080fe20000400000 */
[----:B------:R-:W-:Y:S01]  /*d830*/  F2FP.BF16.F32.PACK_AB R107, RZ, R107 ;  /* 0x0000006bff6b723e */ /* 0x000fe200000010ff */
[----:B----4-:R-:W-:Y:S01]  /*d840*/  FMUL R7, R7, R2 ;  /* 0x0000000207077220 */ /* 0x010fe20000400000 */
[----:B------:R-:W-:Y:S01]  /*d850*/  F2FP.BF16.F32.PACK_AB R6, RZ, R6 ;  /* 0x00000006ff06723e */ /* 0x000fe200000010ff */
[----:B------:R-:W-:Y:S01]  /*d860*/  FMUL R111, R111, R2 ;  /* 0x000000026f6f7220 */ /* 0x000fe20000400000 */
[----:B------:R-:W-:Y:S01]  /*d870*/  F2FP.BF16.F32.PACK_AB R108, RZ, R108 ;  /* 0x0000006cff6c723e */ /* 0x000fe200000010ff */
[-C--:B------:R-:W-:Y:S01]  /*d880*/  FMUL R112, R112, R2.reuse ;  /* 0x0000000270707220 */ /* 0x080fe20000400000 */
[----:B------:R-:W-:Y:S01]  /*d890*/  F2FP.BF16.F32.PACK_AB R7, RZ, R7 ;  /* 0x00000007ff07723e */ /* 0x000fe200000010ff */
[-C--:B------:R-:W-:Y:S01]  /*d8a0*/  FMUL R113, R113, R2.reuse ;  /* 0x0000000271717220 */ /* 0x080fe20000400000 */
[----:B------:R-:W-:Y:S01]  /*d8b0*/  PRMT R10, R6, 0x7610, R10 ;  /* 0x00007610060a7816 */ /* 0x000fe2000000000a */
[-C--:B------:R-:W-:Y:S01]  /*d8c0*/  FMUL R114, R114, R2.reuse ;  /* 0x0000000272727220 */ /* 0x080fe20000400000 */
[----:B------:R-:W-:Y:S01]  /*d8d0*/  PRMT R11, R7, 0x7610, R11 ;  /* 0x00007610070b7816 */ /* 0x000fe2000000000b */
[-C--:B------:R-:W-:Y:S01]  /*d8e0*/  FMUL R115, R115, R2.reuse ;  /* 0x0000000273737220 */ /* 0x080fe20000400000 */
[----:B------:R-:W-:Y:S01]  /*d8f0*/  IADD3 R6, P3, R4, UR11, RZ ;  /* 0x0000000b04067c10 */ /* 0x000fe2000ff7e0ff */
[----:B------:R0:W-:Y:S01]  /*d900*/  @P2 STG.E.U16 desc[UR46][R4.64+0x2], R10 ;  /* 0x0000020a04002986 */ /* 0x0001e2000c10152e */
[----:B------:R-:W-:Y:S01]  /*d910*/  ISETP.GT.AND P2, PT, R0, 0x9, PT ;  /* 0x000000090000780c */ /* 0x000fe20003f44270 */
[-C--:B-----5:R-:W-:Y:S01]  /*d920*/  FMUL R12, R12, R2.reuse ;  /* 0x000000020c0c7220 */ /* 0x0a0fe20000400000 */
[----:B------:R-:W-:Y:S01]  /*d930*/  IADD3.X R7, R5, UR5, RZ, P3, !PT ;  /* 0x0000000505077c10 */ /* 0x000fe20009ffe4ff */
[----:B------:R1:W-:Y:S01]  /*d940*/  @P1 STG.E.U16 desc[UR46][R4.64], R11 ;  /* 0x0000000b04001986 */ /* 0x0003e2000c10152e */
[----:B------:R-:W-:Y:S01]  /*d950*/  ISETP.GT.AND P1, PT, R3, 0x8, P5 ;  /* 0x000000080300780c */ /* 0x000fe20002f24270 */
        /* <DEDUP_REMOVED lines=44> */
[-C--:B------:R-:W-:Y:S01]  /*dc20*/  FMUL R72, R72, R2.reuse ;  /* 0x0000000248487220 */ /* 0x080fe20000400000 */
[----:B------:R-:W-:Y:S01]  /*dc30*/  PRMT R13, R9, 0x7610, R13 ;  /* 0x00007610090d7816 */ /* 0x000fe2000000000d */
[-C--:B------:R-:W-:Y:S01]  /*dc40*/  FMUL R9, R234, R2.reuse ;  /* 0x00000002ea097220 */ /* 0x080fe20000400000 */
[----:B------:R-:W-:Y:S01]  /*dc50*/  PRMT R14, R8, 0x7610, R14 ;  /* 0x00007610080e7816 */ /* 0x000fe2000000000e */
[----:B------:R-:W-:Y:S01]  /*dc60*/  FMUL R8, R235, R2 ;  /* 0x00000002eb087220 */ /* 0x000fe20000400000 */
[----:B------:R-:W-:Y:S01]  /*dc70*/  F2FP.BF16.F32.PACK_AB R96, RZ, R96 ;  /* 0x00000060ff60723e */ /* 0x000fe200000010ff */
[----:B------:R2:W-:Y:S01]  /*dc80*/  @P4 STG.E.U16 desc[UR46][R6.64], R13 ;  /* 0x0000000d06004986 */ /* 0x0005e2000c10152e */
[----:B------:R-:W-:Y:S01]  /*dc90*/  ISETP.GT.AND P4, PT, R3, RZ, P2 ;  /* 0x000000ff0300720c */ /* 0x000fe20001784270 */
[----:B------:R-:W-:Y:S01]  /*dca0*/  FMUL R73, R73, R2 ;  /* 0x0000000249497220 */ /* 0x000fe20000400000 */
[----:B------:R-:W-:Y:S01]  /*dcb0*/  F2FP.BF16.F32.PACK_AB R8, RZ, R8 ;  /* 0x00000008ff08723e */ /* 0x000fe200000010ff */
[----:B------:R-:W-:Y:S01]  /*dcc0*/  @P1 STG.E.U16 desc[UR46][R6.64+0x2], R14 ;  /* 0x0000020e06001986 */ /* 0x000fe2000c10152e */
[----:B------:R-:W-:Y:S01]  /*dcd0*/  ISETP.GT.AND P1, PT, R0, 0x8, PT ;  /* 0x000000080000780c */ /* 0x000fe20003f24270 */
[-C--:B------:R-:W-:Y:S01]  /*dce0*/  FMUL R74, R74, R2.reuse ;  /* 0x000000024a4a7220 */ /* 0x080fe20000400000 */
[----:B------:R-:W-:Y:S01]  /*dcf0*/  F2FP.BF16.F32.PACK_AB R9, RZ, R9 ;  /* 0x00000009ff09723e */ /* 0x000fe200000010ff */
[-C--:B------:R-:W-:Y:S01]  /*dd00*/  FMUL R75, R75, R2.reuse ;  /* 0x000000024b4b7220 */ /* 0x080fe20000400000 */
[C---:B------:R-:W-:Y:S01]  /*dd10*/  ISETP.GT.AND P3, PT, R3.reuse, RZ, P1 ;  /* 0x000000ff0300720c */ /* 0x040fe20000f64270 */
[-C--:B------:R-:W-:Y:S01]  /*dd20*/  FMUL R76, R76, R2.reuse ;  /* 0x000000024c4c7220 */ /* 0x080fe20000400000 */
[----:B------:R-:W-:Y:S01]  /*dd30*/  ISETP.GT.AND P5, PT, R3, 0x8, P1 ;  /* 0x000000080300780c */ /* 0x000fe20000fa4270 */
[-C--:B------:R-:W-:Y:S01]  /*dd40*/  FMUL R77, R77, R2.reuse ;  /* 0x000000024d4d7220 */ /* 0x080fe20000400000 */
[----:B0-----:R-:W-:Y:S01]  /*dd50*/  PRMT R10, R8, 0x7610, R10 ;  /* 0x00007610080a7816 */ /* 0x001fe2000000000a */
[-C--:B------:R-:W-:Y:S01]  /*dd60*/  FMUL R8, R233, R2.reuse ;  /* 0x00000002e9087220 */ /* 0x080fe20000400000 */
[----:B-1----:R-:W-:Y:S01]  /*dd70*/  PRMT R11, R9, 0x7610, R11 ;  /* 0x00007610090b7816 */ /* 0x002fe2000000000b */
[-C--:B------:R-:W-:Y:S01]  /*dd80*/  FMUL R9, R232, R2.reuse ;  /* 0x00000002e8097220 */ /* 0x080fe20000400000 */
[----:B------:R-:W-:Y:S01]  /*dd90*/  F2FP.BF16.F32.PACK_AB R97, RZ, R97 ;  /* 0x00000061ff61723e */ /* 0x000fe200000010ff */
[----:B------:R-:W-:Y:S01]  /*dda0*/  FMUL R78, R78, R2 ;  /* 0x000000024e4e7220 */ /* 0x000fe20000400000 */
[----:B------:R-:W-:Y:S01]  /*ddb0*/  F2FP.BF16.F32.PACK_AB R8, RZ, R8 ;  /* 0x00000008ff08723e */ /* 0x000fe200000010ff */
[----:B------:R-:W-:Y:S01]  /*ddc0*/  @P4 STG.E.U16 desc[UR46][R4.64+0x12], R11 ;  /* 0x0000120b04004986 */ /* 0x000fe2000c10152e */
[----:B------:R-:W-:Y:S01]  /*ddd0*/  ISETP.GT.AND P4, PT, R3, 0x8, P2 ;  /* 0x000000080300780c */ /* 0x000fe20001784270 */
[-C--:B------:R-:W-:Y:S01]  /*dde0*/  FMUL R79, R79, R2.reuse ;  /* 0x000000024f4f7220 */ /* 0x080fe20000400000 */
[----:B--2---:R-:W-:Y:S01]  /*ddf0*/  PRMT R13, R8, 0x7610, R13 ;  /* 0x00007610080d7816 */ /* 0x004fe2000000000d */
[----:B------:R0:W-:Y:S01]  /*de00*/  @P3 STG.E.U16 desc[UR46][R4.64+0x10], R10 ;  /* 0x0000100a04003986 */ /* 0x0001e2000c10152e */
[----:B------:R-:W-:Y:S01]  /*de10*/  ISETP.GT.AND P3, PT, R0, 0x10, PT ;  /* 0x000000100000780c */ /* 0x000fe20003f64270 */
[-C--:B------:R-:W-:Y:S01]  /*de20*/  FMUL R8, R23, R2.reuse ;  /* 0x0000000217087220 */ /* 0x080fe20000400000 */
[----:B------:R-:W-:Y:S01]  /*de30*/  F2FP.BF16.F32.PACK_AB R9, RZ, R9 ;  /* 0x00000009ff09723e */ /* 0x000fe200000010ff */
[----:B------:R-:W-:Y:S01]  /*de40*/  @P5 STG.E.U16 desc[UR46][R6.64+0x10], R12 ;  /* 0x0000100c06005986 */ /* 0x000fe2000c10152e */
[----:B------:R-:W-:Y:S01]  /*de50*/  ISETP.GT.AND P5, PT, R3, RZ, P3 ;  /* 0x000000ff0300720c */ /* 0x000fe20001fa4270 */
[----:B------:R-:W-:Y:S01]  /*de60*/  FMUL R80, R80, R2 ;  /* 0x0000000250507220 */ /* 0x000fe20000400000 */
[----:B------:R-:W-:Y:S01]  /*de70*/  F2FP.BF16.F32.PACK_AB R8, RZ, R8 ;  /* 0x00000008ff08723e */ /* 0x000fe200000010ff */
[-C--:B------:R-:W-:Y:S01]  /*de80*/  FMUL R81, R81, R2.reuse ;  /* 0x0000000251517220 */ /* 0x080fe20000400000 */
[----:B------:R-:W-:Y:S01]  /*de90*/  @P1 LOP3.LUT R17, R17, 0x8, RZ, 0xfc, !PT ;  /* 0x0000000811111812 */ /* 0x000fe200078efcff */
[----:B------:R-:W-:Y:S01]  /*dea0*/  @P4 STG.E.U16 desc[UR46][R6.64+0x12], R13 ;  /* 0x0000120d06004986 */ /* 0x000fe2000c10152e */
[----:B------:R-:W-:Y:S01]  /*deb0*/  ISETP.GT.AND P4, PT, R0, 0x11, PT ;  /* 0x000000110000780c */ /* 0x000fe20003f84270 */
[-C--:B------:R-:W-:Y:S01]  /*dec0*/  FMUL R82, R82, R2.reuse ;  /* 0x0000000252527220 */ /* 0x080fe20000400000 */
[----:B0-----:R-:W-:Y:S01]  /*ded0*/  PRMT R10, R8, 0x7610, R10 ;  /* 0x00007610080a7816 */ /* 0x001fe2000000000a */
[----:B------:R-:W-:Y:S01]  /*dee0*/  FMUL R8, R22, R2 ;  /* 0x0000000216087220 */ /* 0x000fe20000400000 */
[----:B------:R-:W-:Y:S01]  /*def0*/  F2FP.BF16.F32.PACK_AB R98, RZ, R98 ;  /* 0x00000062ff62723e */ /* 0x000fe200000010ff */
[-C--:B------:R-:W-:Y:S01]  /*df00*/  FMUL R83, R83, R2.reuse ;  /* 0x0000000253537220 */ /* 0x080fe20000400000 */
[----:B------:R-:W-:Y:S01]  /*df10*/  F2FP.BF16.F32.PACK_AB R99, RZ, R99 ;  /* 0x00000063ff63723e */ /* 0x000fe200000010ff */
[----:B------:R0:W-:Y:S01]  /*df20*/  @P5 STG.E.U16 desc[UR46][R4.64+0x20], R9 ;  /* 0x0000200904005986 */ /* 0x0001e2000c10152e */
[----:B------:R-:W-:Y:S01]  /*df30*/  ISETP.GT.AND P5, PT, R3, RZ, P4 ;  /* 0x000000ff0300720c */ /* 0x000fe200027a4270 */
[----:B------:R-:W-:Y:S01]  /*df40*/  FMUL R84, R84, R2 ;  /* 0x0000000254547220 */ /* 0x000fe20000400000 */
[----:B------:R-:W-:Y:S01]  /*df50*/  F2FP.BF16.F32.PACK_AB R8, RZ, R8 ;  /* 0x00000008ff08723e */ /* 0x000fe200000010ff */
[----:B------:R-:W-:Y:S01]  /*df60*/  FMUL R85, R85, R2 ;  /* 0x0000000255557220 */ /* 0x000fe20000400000 */
[----:B------:R-:W-:Y:S01]  /*df70*/  F2FP.BF16.F32.PACK_AB R100, RZ, R100 ;  /* 0x00000064ff64723e */ /* 0x000fe200000010ff */
[-C--:B------:R-:W-:Y:S01]  /*df80*/  FMUL R86, R86, R2.reuse ;  /* 0x0000000256567220 */ /* 0x080fe20000400000 */
[----:B------:R-:W-:Y:S01]  /*df90*/  PRMT R11, R8, 0x7610, R11 ;  /* 0x00007610080b7816 */ /* 0x000fe2000000000b */
[-C--:B------:R-:W-:Y:S01]  /*dfa0*/  FMUL R8, R21, R2.reuse ;  /* 0x0000000215087220 */ /* 0x080fe20000400000 */
[----:B------:R-:W-:Y:S01]  /*dfb0*/  F2FP.BF16.F32.PACK_AB R101, RZ, R101 ;  /* 0x00000065ff65723e */ /* 0x000fe200000010ff */
[----:B------:R-:W-:Y:S01]  /*dfc0*/  FMUL R87, R87, R2 ;  /* 0x0000000257577220 */ /* 0x000fe20000400000 */
[----:B------:R-:W-:Y:S01]  /*dfd0*/  F2FP.BF16.F32.PACK_AB R102, RZ, R102 ;  /* 0x00000066ff66723e */ /* 0x000fe200000010ff */
[----:B------:R-:W-:Y:S01]  /*dfe0*/  FMUL R56, R56, R2 ;  /* 0x0000000238387220 */ /* 0x000fe20000400000 */
[----:B0-----:R-:W-:Y:S01]  /*dff0*/  F2FP.BF16.F32.PACK_AB R9, RZ, R8 ;  /* 0x00000008ff09723e */ /* 0x001fe200000010ff */
[----:B------:R0:W-:Y:S01]  /*e000*/  @P5 STG.E.U16 desc[UR46][R4.64+0x22], R10 ;  /* 0x0000220a04005986 */ /* 0x0001e2000c10152e */
[----:B------:R-:W-:Y:S01]  /*e010*/  ISETP.GT.AND P5, PT, R3, 0x8, P3 ;  /* 0x000000080300780c */ /* 0x000fe20001fa4270 */
        /* <DEDUP_REMOVED lines=11> */
[----:B0-----:R-:W-:Y:S01]  /*e0d0*/  PRMT R10, R8, 0x7610, R10 ;  /* 0x00007610080a7816 */ /* 0x001fe2000000000a */
        /* <DEDUP_REMOVED lines=15> */
[----:B------:R-:W-:Y:S01]  /*e1d0*/  ISETP.GT.AND P5, PT, R0, 0x18, PT ;  /* 0x000000180000780c */ /* 0x000fe20003fa4270 */
[-C--:B------:R-:W-:Y:S01]  /*e1e0*/  FMUL R8, R18, R2.reuse ;  /* 0x0000000212087220 */ /* 0x080fe20000400000 */
[----:B------:R-:W-:Y:S01]  /*e1f0*/  F2FP.BF16.F32.PACK_AB R79, RZ, R79 ;  /* 0x0000004fff4f723e */ /* 0x000fe200000010ff */
[-C--:B------:R-:W-:Y:S01]  /*e200*/  FMUL R67, R67, R2.reuse ;  /* 0x0000000243437220 */ /* 0x080fe20000400000 */
[----:B------:R-:W-:Y:S01]  /*e210*/  ISETP.GT.AND P6, PT, R3, RZ, P5 ;  /* 0x000000ff0300720c */ /* 0x000fe20002fc4270 */
[----:B------:R-:W-:Y:S01]  /*e220*/  FMUL R68, R68, R2 ;  /* 0x0000000244447220 */ /* 0x000fe20000400000 */
[----:B------:R-:W-:Y:S01]  /*e230*/  F2FP.BF16.F32.PACK_AB R8, RZ, R8 ;  /* 0x00000008ff08723e */ /* 0x000fe200000010ff */
[----:B------:R-:W-:Y:S01]  /*e240*/  FMUL R69, R69, R2 ;  /* 0x0000000245457220 */ /* 0x000fe20000400000 */
[----:B------:R-:W-:Y:S01]  /*e250*/  F2FP.BF16.F32.PACK_AB R80, RZ, R80 ;  /* 0x00000050ff50723e */ /* 0x000fe200000010ff */
[-C--:B------:R-:W-:Y:S01]  /*e260*/  FMUL R70, R70, R2.reuse ;  /* 0x0000000246467220 */ /* 0x080fe20000400000 */
[----:B------:R-:W-:Y:S01]  /*e270*/  F2FP.BF16.F32.PACK_AB R81, RZ, R81 ;  /* 0x00000051ff51723e */ /* 0x000fe200000010ff */
[-C--:B------:R-:W-:Y:S01]  /*e280*/  FMUL R71, R71, R2.reuse ;  /* 0x0000000247477220 */ /* 0x080fe20000400000 */
[----:B0-----:R-:W-:Y:S01]  /*e290*/  PRMT R9, R8, 0x7610, R9 ;  /* 0x0000761008097816 */ /* 0x001fe20000000009 */
[----:B------:R-:W-:Y:S01]  /*e2a0*/  FMUL R8, R15, R2 ;  /* 0x000000020f087220 */ /* 0x000fe20000400000 */
[----:B------:R-:W-:Y:S01]  /*e2b0*/  F2FP.BF16.F32.PACK_AB R82, RZ, R82 ;  /* 0x00000052ff52723e */ /* 0x000fe200000010ff */
[-C--:B------:R-:W-:Y:S01]  /*e2c0*/  FMUL R40, R40, R2.reuse ;  /* 0x0000000228287220 */ /* 0x080fe20000400000 */
[----:B------:R-:W-:Y:S01]  /*e2d0*/  F2FP.BF16.F32.PACK_AB R83, RZ, R83 ;  /* 0x00000053ff53723e */ /* 0x000fe200000010ff */
[----:B------:R-:W-:Y:S01]  /*e2e0*/  @P6 STG.E.U16 desc[UR46][R4.64+0x30], R10 ;  /* 0x0000300a04006986 */ /* 0x000fe2000c10152e */
[----:B------:R-:W-:Y:S01]  /*e2f0*/  ISETP.GT.AND P6, PT, R0, 0x19, PT ;  /* 0x000000190000780c */ /* 0x000fe20003fc4270 */
[----:B------:R-:W-:Y:S01]  /*e300*/  FMUL R41, R41, R2 ;  /* 0x0000000229297220 */ /* 0x000fe20000400000 */
[----:B------:R-:W-:Y:S01]  /*e310*/  F2FP.BF16.F32.PACK_AB R8, RZ, R8 ;  /* 0x00000008ff08723e */ /* 0x000fe200000010ff */
[-C--:B------:R-:W-:Y:S01]  /*e320*/  FMUL R43, R43, R2.reuse ;  /* 0x000000022b2b7220 */ /* 0x080fe20000400000 */
[----:B------:R-:W-:Y:S01]  /*e330*/  ISETP.GT.AND P1, PT, R3, RZ, P6 ;  /* 0x000000ff0300720c */ /* 0x000fe20003724270 */
        /* <DEDUP_REMOVED lines=24> */
[----:B0-----:R-:W-:Y:S01]  /*e4c0*/  IMAD.U32 R11, RZ, RZ, UR8 ;  /* 0x00000008ff0b7e24 */ /* 0x001fe2000f8e00ff */
[----:B------:R-:W-:Y:S01]  /*e4d0*/  F2FP.BF16.F32.PACK_AB R63, RZ, R63 ;  /* 0x0000003fff3f723e */ /* 0x000fe200000010ff */
[----:B------:R-:W-:Y:S01]  /*e4e0*/  @P1 STG.E.U16 desc[UR46][R6.64+0x30], R9 ;  /* 0x0000300906001986 */ /* 0x000fe2000c10152e */
[----:B------:R-:W-:Y:S01]  /*e4f0*/  ISETP.GT.AND P1, PT, R3, 0x8, P6 ;  /* 0x000000080300780c */ /* 0x000fe20003724270 */
[----:B------:R-:W-:Y:S01]  /*e500*/  IMAD.WIDE.U32 R10, R11, 0xf0, R6 ;  /* 0x000000f00b0a7825 */ /* 0x000fe200078e0006 */
[----:B------:R-:W-:-:S03]  /*e510*/  F2FP.BF16.F32.PACK_AB R65, RZ, R65 ;  /* 0x00000041ff41723e */ /* 0x000fc600000010ff */
[----:B------:R-:W-:Y:S01]  /*e520*/  FMUL R54, R54, R2 ;  /* 0x0000000236367220 */ /* 0x000fe20000400000 */
[----:B------:R-:W-:Y:S01]  /*e530*/  F2FP.BF16.F32.PACK_AB R64, RZ, R64 ;  /* 0x00000040ff40723e */ /* 0x000fe200000010ff */
[----:B------:R-:W-:Y:S01]  /*e540*/  VIADD R11, R11, UR4 ;  /* 0x000000040b0b7c36 */ /* 0x000fe20008000000 */
        /* <DEDUP_REMOVED lines=8> */
[C---:B------:R-:W-:Y:S01]  /*e5d0*/  ISETP.GT.AND P1, PT, R3.reuse, 0x80, P0 ;  /* 0x000000800300780c */ /* 0x040fe20000724270 */
[-C--:B------:R-:W-:Y:S01]  /*e5e0*/  FMUL R26, R26, R2.reuse ;  /* 0x000000021a1a7220 */ /* 0x080fe20000400000 */
        /* <DEDUP_REMOVED lines=27> */
[----:B------:R-:W-:Y:S01]  /*e7a0*/  FMUL R39, R39, R2 ;  /* 0x0000000227277220 */ /* 0x000fe20000400000 */
[----:B------:R-:W-:Y:S01]  /*e7b0*/  F2FP.BF16.F32.PACK_AB R49, RZ, R49 ;  /* 0x00000031ff31723e */ /* 0x000fe200000010ff */
[----:B------:R-:W-:Y:S01]  /*e7c0*/  @P1 STG.E.U16 desc[UR46][R10.64+0x2], R217 ;  /* 0x000002d90a001986 */ /* 0x000fe2000c10152e */
[----:B0-----:R-:W-:-:S02]  /*e7d0*/  IADD3 R8, P1, R10, UR11, RZ ;  /* 0x0000000b0a087c10 */ /* 0x001fc4000ff3e0ff */
[----:B------:R-:W-:Y:S02]  /*e7e0*/  F2FP.BF16.F32.PACK_AB R50, RZ, R50 ;  /* 0x00000032ff32723e */ /* 0x000fe400000010ff */
[----:B------:R-:W-:Y:S02]  /*e7f0*/  IADD3.X R9, R11, UR5, RZ, P1, !PT ;  /* 0x000000050b097c10 */ /* 0x000fe40008ffe4ff */
[----:B------:R-:W-:Y:S02]  /*e800*/  LOP3.LUT P1, RZ, R17, 0x8, RZ, 0xc0, !PT ;  /* 0x0000000811ff7812 */ /* 0x000fe4000782c0ff */
[----:B------:R-:W-:Y:S01]  /*e810*/  F2FP.BF16.F32.PACK_AB R51, RZ, R51 ;  /* 0x00000033ff33723e */ /* 0x000fe200000010ff */
[----:B------:R-:W-:Y:S01]  /*e820*/  @P0 STG.E.U16 desc[UR46][R8.64], R218 ;  /* 0x000000da08000986 */ /* 0x000fe2000c10152e */
[----:B------:R-:W-:Y:S02]  /*e830*/  ISETP.GT.AND P0, PT, R0, 0x1, PT ;  /* 0x000000010000780c */ /* 0x000fe40003f04270 */
[----:B------:R-:W-:-:S02]  /*e840*/  F2FP.BF16.F32.PACK_AB R52, RZ, R52 ;  /* 0x00000034ff34723e */ /* 0x000fc400000010ff */
[----:B------:R-:W-:Y:S02]  /*e850*/  ISETP.GT.AND P0, PT, R3, 0x88, P0 ;  /* 0x000000880300780c */ /* 0x000fe40000704270 */
[----:B------:R-:W-:Y:S02]  /*e860*/  F2FP.BF16.F32.PACK_AB R53, RZ, R53 ;  /* 0x00000035ff35723e */ /* 0x000fe400000010ff */
[----:B------:R-:W-:Y:S02]  /*e870*/  F2FP.BF16.F32.PACK_AB R54, RZ, R54 ;  /* 0x00000036ff36723e */ /* 0x000fe400000010ff */
[----:B------:R-:W-:Y:S02]  /*e880*/  F2FP.BF16.F32.PACK_AB R55, RZ, R55 ;  /* 0x00000037ff37723e */ /* 0x000fe400000010ff */
[----:B------:R-:W-:Y:S02]  /*e890*/  F2FP.BF16.F32.PACK_AB R24, RZ, R24 ;  /* 0x00000018ff18723e */ /* 0x000fe400000010ff */
[----:B------:R-:W-:-:S02]  /*e8a0*/  F2FP.BF16.F32.PACK_AB R25, RZ, R25 ;  /* 0x00000019ff19723e */ /* 0x000fc400000010ff */
[----:B------:R-:W-:Y:S01]  /*e8b0*/  F2FP.BF16.F32.PACK_AB R26, RZ, R26 ;  /* 0x0000001aff1a723e */ /* 0x000fe200000010ff */
[----:B------:R-:W-:Y:S01]  /*e8c0*/  @P0 STG.E.U16 desc[UR46][R8.64+0x2], R219 ;  /* 0x000002db08000986 */ /* 0x000fe2000c10152e */
[C---:B------:R-:W-:Y:S02]  /*e8d0*/  ISETP.GT.AND P0, PT, R3.reuse, 0x80, P1 ;  /* 0x000000800300780c */ /* 0x040fe40000f04270 */
[----:B------:R-:W-:Y:S02]  /*e8e0*/  ISETP.GT.AND P1, PT, R3, 0x88, P1 ;  /* 0x000000880300780c */ /* 0x000fe40000f24270 */
[----:B------:R-:W-:Y:S02]  /*e8f0*/  F2FP.BF16.F32.PACK_AB R27, RZ, R27 ;  /* 0x0000001bff1b723e */ /* 0x000fe400000010ff */
[----:B------:R-:W-:Y:S02]  /*e900*/  F2FP.BF16.F32.PACK_AB R28, RZ, R28 ;  /* 0x0000001cff1c723e */ /* 0x000fe400000010ff */
[----:B------:R-:W-:-:S02]  /*e910*/  F2FP.BF16.F32.PACK_AB R29, RZ, R29 ;  /* 0x0000001dff1d723e */ /* 0x000fc400000010ff */
[----:B------:R-:W-:Y:S02]  /*e920*/  F2FP.BF16.F32.PACK_AB R30, RZ, R30 ;  /* 0x0000001eff1e723e */ /* 0x000fe400000010ff */
[----:B------:R-:W-:Y:S01]  /*e930*/  F2FP.BF16.F32.PACK_AB R31, RZ, R31 ;  /* 0x0000001fff1f723e */ /* 0x000fe200000010ff */
[----:B------:R-:W-:Y:S01]  /*e940*/  @P0 STG.E.U16 desc[UR46][R10.64+0x10], R220 ;  /* 0x000010dc0a000986 */ /* 0x000fe2000c10152e */
[C---:B------:R-:W-:Y:S02]  /*e950*/  ISETP.GT.AND P0, PT, R3.reuse, 0x80, P2 ;  /* 0x000000800300780c */ /* 0x040fe40001704270 */
[----:B------:R-:W-:Y:S02]  /*e960*/  ISETP.GT.AND P2, PT, R3, 0x88, P2 ;  /* 0x000000880300780c */ /* 0x000fe40001744270 */
[----:B------:R-:W-:Y:S02]  /*e970*/  F2FP.BF16.F32.PACK_AB R32, RZ, R32 ;  /* 0x00000020ff20723e */ /* 0x000fe400000010ff */
[----:B------:R-:W-:-:S02]  /*e980*/  F2FP.BF16.F32.PACK_AB R33, RZ, R33 ;  /* 0x00000021ff21723e */ /* 0x000fc400000010ff */
[----:B------:R-:W-:Y:S02]  /*e990*/  F2FP.BF16.F32.PACK_AB R34, RZ, R34 ;  /* 0x00000022ff22723e */ /* 0x000fe400000010ff */
[----:B------:R-:W-:Y:S02]  /*e9a0*/  F2FP.BF16.F32.PACK_AB R35, RZ, R35 ;  /* 0x00000023ff23723e */ /* 0x000fe400000010ff */
[----:B------:R-:W-:Y:S01]  /*e9b0*/  F2FP.BF16.F32.PACK_AB R36, RZ, R36 ;  /* 0x00000024ff24723e */ /* 0x000fe200000010ff */
[----:B------:R-:W-:Y:S01]  /*e9c0*/  @P0 STG.E.U16 desc[UR46][R10.64+0x12], R221 ;  /* 0x000012dd0a000986 */ /* 0x000fe2000c10152e */
[C---:B------:R-:W-:Y:S02]  /*e9d0*/  ISETP.GT.AND P0, PT, R3.reuse, 0x80, P3 ;  /* 0x000000800300780c */ /* 0x040fe40001f04270 */
[C---:B------:R-:W-:Y:S01]  /*e9e0*/  ISETP.GT.AND P3, PT, R3.reuse, 0x88, P3 ;  /* 0x000000880300780c */ /* 0x040fe20001f64270 */
[----:B------:R-:W-:Y:S01]  /*e9f0*/  @P1 STG.E.U16 desc[UR46][R8.64+0x10], R222 ;  /* 0x000010de08001986 */ /* 0x000fe2000c10152e */
[----:B------:R-:W-:-:S02]  /*ea00*/  ISETP.GT.AND P1, PT, R3, 0x80, P6 ;  /* 0x000000800300780c */ /* 0x000fc40003724270 */
[----:B------:R-:W-:Y:S01]  /*ea10*/  F2FP.BF16.F32.PACK_AB R37, RZ, R37 ;  /* 0x00000025ff25723e */ /* 0x000fe200000010ff */
[----:B------:R-:W-:Y:S01]  /*ea20*/  @P2 STG.E.U16 desc[UR46][R8.64+0x12], R223 ;  /* 0x000012df08002986 */ /* 0x000fe2000c10152e */
[C---:B------:R-:W-:Y:S02]  /*ea30*/  ISETP.GT.AND P2, PT, R3.reuse, 0x80, P5 ;  /* 0x000000800300780c */ /* 0x040fe40002f44270 */
[C---:B------:R-:W-:Y:S02]  /*ea40*/  ISETP.GT.AND P5, PT, R3.reuse, 0x88, P5 ;  /* 0x000000880300780c */ /* 0x040fe40002fa4270 */
[----:B------:R-:W-:Y:S01]  /*ea50*/  F2FP.BF16.F32.PACK_AB R38, RZ, R38 ;  /* 0x00000026ff26723e */ /* 0x000fe200000010ff */
[----:B------:R-:W-:Y:S01]  /*ea60*/  @P0 STG.E.U16 desc[UR46][R10.64+0x20], R224 ;  /* 0x000020e00a000986 */ /* 0x000fe2000c10152e */
[C---:B------:R-:W-:Y:S02]  /*ea70*/  ISETP.GT.AND P0, PT, R3.reuse, 0x80, P4 ;  /* 0x000000800300780c */ /* 0x040fe40002704270 */
[----:B------:R-:W-:-:S02]  /*ea80*/  ISETP.GT.AND P4, PT, R3, 0x88, P4 ;  /* 0x000000880300780c */ /* 0x000fc40002784270 */
[----:B------:R-:W-:-:S03]  /*ea90*/  F2FP.BF16.F32.PACK_AB R39, RZ, R39 ;  /* 0x00000027ff27723e */ /* 0x000fc600000010ff */
[----:B------:R-:W-:Y:S02]  /*eaa0*/  @P2 IMAD.MOV.U32 R12, RZ, RZ, R10 ;  /* 0x000000ffff0c2224 */ /* 0x000fe400078e000a */
[----:B------:R-:W-:-:S04]  /*eab0*/  @P2 IMAD.MOV.U32 R13, RZ, RZ, R11 ;  /* 0x000000ffff0d2224 */ /* 0x000fc800078e000b */
[----:B------:R-:W-:Y:S02]  /*eac0*/  @P0 IMAD.MOV.U32 R14, RZ, RZ, R10 ;  /* 0x000000ffff0e0224 */ /* 0x000fe400078e000a */
[----:B------:R-:W-:-:S05]  /*ead0*/  @P0 IMAD.MOV.U32 R15, RZ, RZ, R11 ;  /* 0x000000ffff0f0224 */ /* 0x000fca00078e000b */
[----:B------:R-:W-:Y:S01]  /*eae0*/  @P0 STG.E.U16 desc[UR46][R14.64+0x22], R225 ;  /* 0x000022e10e000986 */ /* 0x000fe2000c10152e */
[C---:B------:R-:W-:Y:S02]  /*eaf0*/  ISETP.GT.AND P0, PT, R3.reuse, 0x88, P6 ;  /* 0x000000880300780c */ /* 0x040fe40003704270 */
[C---:B------:R-:W-:Y:S01]  /*eb00*/  ISETP.GT.AND P6, PT, R0.reuse, 0x20, PT ;  /* 0x000000200000780c */ /* 0x040fe20003fc4270 */
[----:B------:R-:W-:Y:S03]  /*eb10*/  @P3 STG.E.U16 desc[UR46][R8.64+0x20], R226 ;  /* 0x000020e208003986 */ /* 0x000fe6000c10152e */
[----:B------:R-:W-:Y:S01]  /*eb20*/  ISETP.GT.AND P3, PT, R3, 0x8, P6 ;  /* 0x000000080300780c */ /* 0x000fe20003764270 */
[----:B------:R-:W-:Y:S01]  /*eb30*/  @P4 STG.E.U16 desc[UR46][R8.64+0x22], R227 ;  /* 0x000022e308004986 */ /* 0x000fe2000c10152e */
[----:B------:R-:W-:-:S03]  /*eb40*/  ISETP.GT.AND P4, PT, R0, 0x28, PT ;  /* 0x000000280000780c */ /* 0x000fc60003f84270 */
[----:B------:R-:W-:Y:S04]  /*eb50*/  @P2 STG.E.U16 desc[UR46][R12.64+0x30], R228 ;  /* 0x000030e40c002986 */ /* 0x000fe8000c10152e */
[----:B------:R0:W-:Y:S01]  /*eb60*/  @P1 STG.E.U16 desc[UR46][R10.64+0x32], R229 ;  /* 0x000032e50a001986 */ /* 0x0001e2000c10152e */
[----:B------:R-:W-:-:S03]  /*eb70*/  ISETP.GT.AND P1, PT, R3, RZ, P6 ;  /* 0x000000ff0300720c */ /* 0x000fc60003724270 */
[----:B------:R-:W-:Y:S01]  /*eb80*/  @P5 STG.E.U16 desc[UR46][R8.64+0x30], R230 ;  /* 0x000030e608005986 */ /* 0x000fe2000c10152e */
[----:B------:R-:W-:-:S03]  /*eb90*/  ISETP.GT.AND P5, PT, R0, 0x21, PT ;  /* 0x000000210000780c */ /* 0x000fc60003fa4270 */
[----:B------:R1:W-:Y:S01]  /*eba0*/  @P0 STG.E.U16 desc[UR46][R8.64+0x32], R231 ;  /* 0x000032e708000986 */ /* 0x0003e2000c10152e */
[C---:B------:R-:W-:Y:S02]  /*ebb0*/  ISETP.GT.AND P2, PT, R3.reuse, RZ, P5 ;  /* 0x000000ff0300720c */ /* 0x040fe40002f44270 */
[C---:B------:R-:W-:Y:S01]  /*ebc0*/  ISETP.GT.AND P0, PT, R3.reuse, 0x8, P5 ;  /* 0x000000080300780c */ /* 0x040fe20002f04270 */
[----:B0-----:R-:W-:Y:S01]  /*ebd0*/  IMAD.U32 R11, RZ, RZ, UR8 ;  /* 0x00000008ff0b7e24 */ /* 0x001fe2000f8e00ff */
[----:B------:R-:W-:Y:S01]  /*ebe0*/  P2R R12, PR, RZ, 0x40 ;  /* 0x00000040ff0c7803 */ /* 0x000fe20000000000 */
[----:B------:R0:W-:Y:S01]  /*ebf0*/  @P1 STG.E.U16 desc[UR46][R4.64+0x40], R200 ;  /* 0x000040c804001986 */ /* 0x0001e2000c10152e */
[----:B------:R-:W-:Y:S01]  /*ec00*/  ISETP.GT.AND P1, PT, R3, 0x8, P4 ;  /* 0x000000080300780c */ /* 0x000fe20002724270 */
[----:B------:R-:W-:Y:S01]  /*ec10*/  IMAD.WIDE.U32 R10, R11, 0xf0, R6 ;  /* 0x000000f00b0a7825 */ /* 0x000fe200078e0006 */
[----:B------:R-:W-:-:S03]  /*ec20*/  P2R R13, PR, RZ, 0x10 ;  /* 0x00000010ff0d7803 */ /* 0x000fc60000000000 */
[----:B------:R-:W-:Y:S02]  /*ec30*/  VIADD R11, R11, UR4 ;  /* 0x000000040b0b7c36 */ /* 0x000fe40008000000 */
[----:B------:R0:W-:Y:S01]  /*ec40*/  @P2 STG.E.U16 desc[UR46][R4.64+0x42], R201 ;  /* 0x000042c904002986 */ /* 0x0001e2000c10152e */
[----:B------:R-:W-:Y:S02]  /*ec50*/  ISETP.GT.AND P2, PT, R3, RZ, P4 ;  /* 0x000000ff0300720c */ /* 0x000fe40002744270 */
[C---:B------:R-:W-:Y:S01]  /*ec60*/  ISETP.GT.AND P4, PT, R0.reuse, 0x39, PT ;  /* 0x000000390000780c */ /* 0x040fe20003f84270 */
[----:B------:R0:W-:Y:S01]  /*ec70*/  @P3 STG.E.U16 desc[UR46][R6.64+0x40], R202 ;  /* 0x000040ca06003986 */ /* 0x0001e2000c10152e */
[----:B------:R-:W-:-:S03]  /*ec80*/  ISETP.GT.AND P3, PT, R0, 0x29, PT ;  /* 0x000000290000780c */ /* 0x000fc60003f64270 */
[----:B------:R0:W-:Y:S01]  /*ec90*/  @P0 STG.E.U16 desc[UR46][R6.64+0x42], R203 ;  /* 0x000042cb06000986 */ /* 0x0001e2000c10152e */
[----:B------:R-:W-:-:S05]  /*eca0*/  ISETP.GT.AND P0, PT, R3, RZ, P3 ;  /* 0x000000ff0300720c */ /* 0x000fca0001f04270 */
[----:B------:R0:W-:Y:S01]  /*ecb0*/  @P2 STG.E.U16 desc[UR46][R4.64+0x50], R204 ;  /* 0x000050cc04002986 */ /* 0x0001e2000c10152e */
[----:B------:R-:W-:-:S07]  /*ecc0*/  ISETP.GT.AND P2, PT, R0, 0x30, PT ;  /* 0x000000300000780c */ /* 0x000fce0003f44270 */
[----:B------:R0:W-:Y:S01]  /*ecd0*/  @P0 STG.E.U16 desc[UR46][R4.64+0x52], R205 ;  /* 0x000052cd04000986 */ /* 0x0001e2000c10152e */
[----:B------:R-:W-:-:S03]  /*ece0*/  ISETP.GT.AND P0, PT, R3, 0x8, P3 ;  /* 0x000000080300780c */ /* 0x000fc60001f04270 */
[----:B------:R0:W-:Y:S01]  /*ecf0*/  @P1 STG.E.U16 desc[UR46][R6.64+0x50], R206 ;  /* 0x000050ce06001986 */ /* 0x0001e2000c10152e */
[----:B------:R-:W-:-:S09]  /*ed00*/  ISETP.GT.AND P1, PT, R3, RZ, P2 ;  /* 0x000000ff0300720c */ /* 0x000fd20001724270 */
[----:B------:R0:W-:Y:S01]  /*ed10*/  @P0 STG.E.U16 desc[UR46][R6.64+0x52], R207 ;  /* 0x000052cf06000986 */ /* 0x0001e2000c10152e */
[----:B------:R-:W-:-:S03]  /*ed20*/  ISETP.GT.AND P0, PT, R0, 0x31, PT ;  /* 0x000000310000780c */ /* 0x000fc60003f04270 */
[----:B------:R0:W-:Y:S01]  /*ed30*/  @P1 STG.E.U16 desc[UR46][R4.64+0x60], R208 ;  /* 0x000060d004001986 */ /* 0x0001e2000c10152e */
[----:B------:R-:W-:-:S13]  /*ed40*/  ISETP.GT.AND P1, PT, R3, RZ, P0 ;  /* 0x000000ff0300720c */ /* 0x000fda0000724270 */
[----:B------:R0:W-:Y:S01]  /*ed50*/  @P1 STG.E.U16 desc[UR46][R4.64+0x62], R209 ;  /* 0x000062d104001986 */ /* 0x0001e2000c10152e */
[----:B------:R-:W-:-:S13]  /*ed60*/  ISETP.GT.AND P1, PT, R3, 0x8, P2 ;  /* 0x000000080300780c */ /* 0x000fda0001724270 */
[----:B------:R0:W-:Y:S01]  /*ed70*/  @P1 STG.E.U16 desc[UR46][R6.64+0x60], R210 ;  /* 0x000060d206001986 */ /* 0x0001e2000c10152e */
[----:B------:R-:W-:-:S13]  /*ed80*/  ISETP.GT.AND P1, PT, R3, 0x8, P0 ;  /* 0x000000080300780c */ /* 0x000fda0000724270 */
[----:B------:R0:W-:Y:S01]  /*ed90*/  @P1 STG.E.U16 desc[UR46][R6.64+0x62], R211 ;  /* 0x000062d306001986 */ /* 0x0001e2000c10152e */
[----:B-1----:R-:W-:-:S04]  /*eda0*/  IADD3 R8, P1, R10, UR11, RZ ;  /* 0x0000000b0a087c10 */ /* 0x002fc8000ff3e0ff */
[----:B------:R-:W-:Y:S02]  /*edb0*/  IADD3.X R9, R11, UR5, RZ, P1, !PT ;  /* 0x000000050b097c10 */ /* 0x000fe40008ffe4ff */
[----:B------:R-:W-:-:S04]  /*edc0*/  ISETP.GT.AND P1, PT, R0, 0x38, PT ;  /* 0x000000380000780c */ /* 0x000fc80003f24270 */
[----:B------:R-:W-:-:S13]  /*edd0*/  ISETP.GT.AND P6, PT, R3, RZ, P1 ;  /* 0x000000ff0300720c */ /* 0x000fda0000fc4270 */
[----:B------:R0:W-:Y:S01]  /*ede0*/  @P6 STG.E.U16 desc[UR46][R4.64+0x70], R212 ;  /* 0x000070d404006986 */ /* 0x0001e2000c10152e */
[C---:B------:R-:W-:Y:S02]  /*edf0*/  ISETP.GT.AND P6, PT, R3.reuse, RZ, P4 ;  /* 0x000000ff0300720c */ /* 0x040fe400027c4270 */
[----:B------:R-:W-:-:S11]  /*ee00*/  ISETP.GT.AND P4, PT, R3, 0x8, P4 ;  /* 0x000000080300780c */ /* 0x000fd60002784270 */
[----:B------:R0:W-:Y:S01]  /*ee10*/  @P6 STG.E.U16 desc[UR46][R4.64+0x72], R213 ;  /* 0x000072d504006986 */ /* 0x0001e2000c10152e */
[----:B------:R-:W-:-:S03]  /*ee20*/  ISETP.GT.AND P6, PT, R3, 0x8, P1 ;  /* 0x000000080300780c */ /* 0x000fc60000fc4270 */
[----:B------:R0:W-:Y:S10]  /*ee30*/  @P4 STG.E.U16 desc[UR46][R6.64+0x72], R215 ;  /* 0x000072d706004986 */ /* 0x0001f4000c10152e */
[----:B------:R0:W-:Y:S01]  /*ee40*/  @P6 STG.E.U16 desc[UR46][R6.64+0x70], R214 ;  /* 0x000070d606006986 */ /* 0x0001e2000c10152e */
[----:B------:R-:W-:-:S04]  /*ee50*/  ISETP.NE.AND P6, PT, R12, RZ, PT ;  /* 0x000000ff0c00720c */ /* 0x000fc80003fc5270 */
[C---:B------:R-:W-:Y:S02]  /*ee60*/  ISETP.GT.AND P4, PT, R3.reuse, 0x80, P6 ;  /* 0x000000800300780c */ /* 0x040fe40003784270 */
[----:B------:R-:W-:-:S11]  /*ee70*/  ISETP.GT.AND P6, PT, R3, 0x88, P6 ;  /* 0x000000880300780c */ /* 0x000fd600037c4270 */
[----:B------:R0:W-:Y:S01]  /*ee80*/  @P4 STG.E.U16 desc[UR46][R10.64+0x40], R184 ;  /* 0x000040b80a004986 */ /* 0x0001e2000c10152e */
[C---:B------:R-:W-:Y:S02]  /*ee90*/  ISETP.GT.AND P4, PT, R3.reuse, 0x80, P5 ;  /* 0x000000800300780c */ /* 0x040fe40002f84270 */
[----:B------:R-:W-:-:S11]  /*eea0*/  ISETP.GT.AND P5, PT, R3, 0x88, P5 ;  /* 0x000000880300780c */ /* 0x000fd60002fa4270 */
[----:B------:R0:W-:Y:S01]  /*eeb0*/  @P4 STG.E.U16 desc[UR46][R10.64+0x42], R185 ;  /* 0x000042b90a004986 */ /* 0x0001e2000c10152e */
[----:B------:R-:W-:-:S03]  /*eec0*/  ISETP.NE.AND P4, PT, R13, RZ, PT ;  /* 0x000000ff0d00720c */ /* 0x000fc60003f85270 */
[----:B------:R0:W-:Y:S01]  /*eed0*/  @P5 STG.E.U16 desc[UR46][R8.64+0x42], R187 ;  /* 0x000042bb08005986 */ /* 0x0001e2000c10152e */
[C---:B------:R-:W-:Y:S02]  /*eee0*/  ISETP.GT.AND P5, PT, R3.reuse, 0x80, P4 ;  /* 0x000000800300780c */ /* 0x040fe400027a4270 */
[----:B------:R-:W-:Y:S01]  /*eef0*/  ISETP.GT.AND P4, PT, R3, 0x88, P4 ;  /* 0x000000880300780c */ /* 0x000fe20002784270 */
[----:B------:R0:W-:Y:S01]  /*ef00*/  @P6 STG.E.U16 desc[UR46][R8.64+0x40], R186 ;  /* 0x000040ba08006986 */ /* 0x0001e2000c10152e */
[----:B------:R-:W-:-:S09]  /*ef10*/  ISETP.GT.AND P6, PT, R0, 0x39, PT ;  /* 0x000000390000780c */ /* 0x000fd20003fc4270 */
[----:B------:R0:W-:Y:S01]  /*ef20*/  @P5 STG.E.U16 desc[UR46][R10.64+0x50], R188 ;  /* 0x000050bc0a005986 */ /* 0x0001e2000c10152e */
[C---:B------:R-:W-:Y:S02]  /*ef30*/  ISETP.GT.AND P5, PT, R3.reuse, 0x80, P3 ;  /* 0x000000800300780c */ /* 0x040fe40001fa4270 */
[----:B------:R-:W-:-:S11]  /*ef40*/  ISETP.GT.AND P3, PT, R3, 0x88, P3 ;  /* 0x000000880300780c */ /* 0x000fd60001f64270 */
[----:B------:R0:W-:Y:S01]  /*ef50*/  @P5 STG.E.U16 desc[UR46][R10.64+0x52], R189 ;  /* 0x000052bd0a005986 */ /* 0x0001e2000c10152e */
[C---:B------:R-:W-:Y:S02]  /*ef60*/  ISETP.GT.AND P5, PT, R3.reuse, 0x80, P0 ;  /* 0x000000800300780c */ /* 0x040fe400007a4270 */
[C---:B------:R-:W-:Y:S01]  /*ef70*/  ISETP.GT.AND P0, PT, R3.reuse, 0x88, P0 ;  /* 0x000000880300780c */ /* 0x040fe20000704270 */
[----:B------:R0:W-:Y:S01]  /*ef80*/  @P4 STG.E.U16 desc[UR46][R8.64+0x50], R190 ;  /* 0x000050be08004986 */ /* 0x0001e2000c10152e */
[C---:B------:R-:W-:Y:S02]  /*ef90*/  ISETP.GT.AND P4, PT, R3.reuse, 0x80, P2 ;  /* 0x000000800300780c */ /* 0x040fe40001784270 */
[C---:B------:R-:W-:Y:S01]  /*efa0*/  ISETP.GT.AND P2, PT, R3.reuse, 0x88, P2 ;  /* 0x000000880300780c */ /* 0x040fe20001744270 */
[----:B------:R0:W-:Y:S01]  /*efb0*/  @P3 STG.E.U16 desc[UR46][R8.64+0x52], R191 ;  /* 0x000052bf08003986 */ /* 0x0001e2000c10152e */
[C---:B------:R-:W-:Y:S02]  /*efc0*/  ISETP.GT.AND P3, PT, R3.reuse, 0x80, P1 ;  /* 0x000000800300780c */ /* 0x040fe40000f64270 */
[----:B------:R-:W-:-:S03]  /*efd0*/  ISETP.GT.AND P1, PT, R3, 0x88, P1 ;  /* 0x000000880300780c */ /* 0x000fc60000f24270 */
[----:B------:R0:W-:Y:S01]  /*efe0*/  @P5 STG.E.U16 desc[UR46][R10.64+0x62], R193 ;  /* 0x000062c10a005986 */ /* 0x0001e2000c10152e */
[----:B------:R-:W-:-:S03]  /*eff0*/  ISETP.GT.AND P5, PT, R0, 0x41, PT ;  /* 0x000000410000780c */ /* 0x000fc60003fa4270 */
[----:B------:R0:W-:Y:S01]  /*f000*/  @P4 STG.E.U16 desc[UR46][R10.64+0x60], R192 ;  /* 0x000060c00a004986 */ /* 0x0001e2000c10152e */
[C---:B------:R-:W-:Y:S02]  /*f010*/  ISETP.GT.AND P4, PT, R3.reuse, 0x80, P6 ;  /* 0x000000800300780c */ /* 0x040fe40003784270 */
[C---:B------:R-:W-:Y:S01]  /*f020*/  ISETP.GT.AND P6, PT, R0.reuse, 0x40, PT ;  /* 0x000000400000780c */ /* 0x040fe20003fc4270 */
[----:B------:R0:W-:Y:S01]  /*f030*/  @P2 STG.E.U16 desc[UR46][R8.64+0x60], R194 ;  /* 0x000060c208002986 */ /* 0x0001e2000c10152e */
[----:B------:R-:W-:Y:S02]  /*f040*/  ISETP.GT.AND P2, PT, R0, 0x39, PT ;  /* 0x000000390000780c */ /* 0x000fe40003f44270 */
[----:B------:R-:W-:Y:S01]  /*f050*/  P2R R12, PR, RZ, 0x40 ;  /* 0x00000040ff0c7803 */ /* 0x000fe20000000000 */
[----:B------:R0:W-:Y:S01]  /*f060*/  @P0 STG.E.U16 desc[UR46][R8.64+0x62], R195 ;  /* 0x000062c308000986 */ /* 0x0001e2000c10152e */
[C---:B------:R-:W-:Y:S02]  /*f070*/  ISETP.GT.AND P0, PT, R3.reuse, 0x88, P2 ;  /* 0x000000880300780c */ /* 0x040fe40001704270 */
[C---:B------:R-:W-:Y:S01]  /*f080*/  ISETP.GT.AND P2, PT, R3.reuse, RZ, P6 ;  /* 0x000000ff0300720c */ /* 0x040fe20003744270 */
[----:B------:R0:W-:Y:S01]  /*f090*/  @P3 STG.E.U16 desc[UR46][R10.64+0x70], R196 ;  /* 0x000070c40a003986 */ /* 0x0001e2000c10152e */
[----:B------:R-:W-:-:S03]  /*f0a0*/  ISETP.GT.AND P3, PT, R3, RZ, P5 ;  /* 0x000000ff0300720c */ /* 0x000fc60002f64270 */
[----:B------:R0:W-:Y:S01]  /*f0b0*/  @P4 STG.E.U16 desc[UR46][R10.64+0x72], R197 ;  /* 0x000072c50a004986 */ /* 0x0001e2000c10152e */
[----:B------:R-:W-:-:S03]  /*f0c0*/  ISETP.GT.AND P4, PT, R3, 0x8, P6 ;  /* 0x000000080300780c */ /* 0x000fc60003784270 */
[----:B------:R0:W-:Y:S01]  /*f0d0*/  @P1 STG.E.U16 desc[UR46][R8.64+0x70], R198 ;  /* 0x000070c608001986 */ /* 0x0001e2000c10152e */
[----:B------:R-:W-:-:S03]  /*f0e0*/  ISETP.GT.AND P1, PT, R3, 0x8, P5 ;  /* 0x000000080300780c */ /* 0x000fc60002f24270 */
[----:B------:R0:W-:Y:S04]  /*f0f0*/  @P0 STG.E.U16 desc[UR46][R8.64+0x72], R199 ;  /* 0x000072c708000986 */ /* 0x0001e8000c10152e */
[----:B------:R0:W-:Y:S04]  /*f100*/  @P2 STG.E.U16 desc[UR46][R4.64+0x80], R168 ;  /* 0x000080a804002986 */ /* 0x0001e8000c10152e */
[----:B------:R0:W-:Y:S01]  /*f110*/  @P3 STG.E.U16 desc[UR46][R4.64+0x82], R169 ;  /* 0x000082a904003986 */ /* 0x0001e2000c10152e */
[----:B------:R-:W-:-:S03]  /*f120*/  ISETP.GT.AND P3, PT, R0, 0x49, PT ;  /* 0x000000490000780c */ /* 0x000fc60003f64270 */
[----:B------:R0:W-:Y:S01]  /*f130*/  @P4 STG.E.U16 desc[UR46][R6.64+0x80], R170 ;  /* 0x000080aa06004986 */ /* 0x0001e2000c10152e */
[C---:B------:R-:W-:Y:S02]  /*f140*/  ISETP.GT.AND P4, PT, R0.reuse, 0x48, PT ;  /* 0x000000480000780c */ /* 0x040fe40003f84270 */
[C---:B------:R-:W-:Y:S01]  /*f150*/  ISETP.GT.AND P2, PT, R3.reuse, RZ, P3 ;  /* 0x000000ff0300720c */ /* 0x040fe20001f44270 */
[----:B------:R0:W-:Y:S01]  /*f160*/  @P1 STG.E.U16 desc[UR46][R6.64+0x82], R171 ;  /* 0x000082ab06001986 */ /* 0x0001e2000c10152e */
[C---:B------:R-:W-:Y:S02]  /*f170*/  ISETP.GT.AND P0, PT, R3.reuse, RZ, P4 ;  /* 0x000000ff0300720c */ /* 0x040fe40002704270 */
[----:B------:R-:W-:Y:S02]  /*f180*/  ISETP.GT.AND P1, PT, R3, 0x8, P4 ;  /* 0x000000080300780c */ /* 0x000fe40002724270 */
[----:B------:R-:W-:Y:S02]  /*f190*/  P2R R13, PR, RZ, 0x10 ;  /* 0x00000010ff0d7803 */ /* 0x000fe40000000000 */
[----:B------:R-:W-:-:S05]  /*f1a0*/  ISETP.GT.AND P4, PT, R0, 0x59, PT ;  /* 0x000000590000780c */ /* 0x000fca0003f84270 */
[----:B------:R0:W-:Y:S01]  /*f1b0*/  @P2 STG.E.U16 desc[UR46][R4.64+0x92], R173 ;  /* 0x000092ad04002986 */ /* 0x0001e2000c10152e */
[----:B------:R-:W-:-:S03]  /*f1c0*/  ISETP.GT.AND P2, PT, R0, 0x50, PT ;  /* 0x000000500000780c */ /* 0x000fc60003f44270 */
        /* <DEDUP_REMOVED lines=284> */
[----:B------:R-:W-:-:S03]  /*10390*/  ISETP.GT.AND P4, PT, R3, 0x80, P5 ;  /* 0x000000800300780c */ /* 0x000fc60002f84270 */
[----:B------:R0:W-:Y:S01]  /*103a0*/  @P2 STG.E.U16 desc[UR46][R8.64+0x160], R66 ;  /* 0x0001604208002986 */ /* 0x0001e2000c10152e */
[----:B------:R-:W-:-:S03]  /*103b0*/  ISETP.GT.AND P2, PT, R3, RZ, P6 ;  /* 0x000000ff0300720c */ /* 0x000fc60003744270 */
[----:B------:R0:W-:Y:S01]  /*103c0*/  @P0 STG.E.U16 desc[UR46][R8.64+0x162], R67 ;  /* 0x0001624308000986 */ /* 0x0001e2000c10152e */
[----:B------:R-:W-:-:S03]  /*103d0*/  ISETP.GT.AND P0, PT, R0, 0xc1, PT ;  /* 0x000000c10000780c */ /* 0x000fc60003f04270 */
[----:B------:R0:W-:Y:S01]  /*103e0*/  @P3 STG.E.U16 desc[UR46][R10.64+0x170], R68 ;  /* 0x000170440a003986 */ /* 0x0001e2000c10152e */
[----:B------:R-:W-:-:S03]  /*103f0*/  ISETP.GT.AND P3, PT, R3, 0x8, P0 ;  /* 0x000000080300780c */ /* 0x000fc60000764270 */
[----:B------:R0:W-:Y:S01]  /*10400*/  @P4 STG.E.U16 desc[UR46][R10.64+0x172], R69 ;  /* 0x000172450a004986 */ /* 0x0001e2000c10152e */
[----:B------:R-:W-:-:S03]  /*10410*/  ISETP.GT.AND P4, PT, R3, RZ, P0 ;  /* 0x000000ff0300720c */ /* 0x000fc60000784270 */
[----:B------:R0:W-:Y:S01]  /*10420*/  @P1 STG.E.U16 desc[UR46][R8.64+0x170], R70 ;  /* 0x0001704608001986 */ /* 0x0001e2000c10152e */
[C---:B------:R-:W-:Y:S02]  /*10430*/  ISETP.GT.AND P1, PT, R3.reuse, 0x88, P5 ;  /* 0x000000880300780c */ /* 0x040fe40002f24270 */
[----:B------:R-:W-:-:S11]  /*10440*/  ISETP.GT.AND P5, PT, R3, 0x8, P6 ;  /* 0x000000080300780c */ /* 0x000fd600037a4270 */
[----:B------:R0:W-:Y:S01]  /*10450*/  @P1 STG.E.U16 desc[UR46][R8.64+0x172], R71 ;  /* 0x0001724708001986 */ /* 0x0001e2000c10152e */
[----:B------:R-:W-:-:S03]  /*10460*/  ISETP.GT.AND P1, PT, R0, 0xc8, PT ;  /* 0x000000c80000780c */ /* 0x000fc60003f24270 */
[----:B------:R0:W-:Y:S01]  /*10470*/  @P2 STG.E.U16 desc[UR46][R4.64+0x180], R40 ;  /* 0x0001802804002986 */ /* 0x0001e2000c10152e */
[----:B------:R-:W-:Y:S02]  /*10480*/  ISETP.GT.AND P2, PT, R0, 0xc9, PT ;  /* 0x000000c90000780c */ /* 0x000fe40003f44270 */
[----:B------:R-:W-:Y:S01]  /*10490*/  P2R R13, PR, RZ, 0x2 ;  /* 0x00000002ff0d7803 */ /* 0x000fe20000000000 */
[----:B------:R0:W-:Y:S01]  /*104a0*/  @P4 STG.E.U16 desc[UR46][R4.64+0x182], R41 ;  /* 0x0001822904004986 */ /* 0x0001e2000c10152e */
[C---:B------:R-:W-:Y:S02]  /*104b0*/  ISETP.GT.AND P4, PT, R3.reuse, RZ, P1 ;  /* 0x000000ff0300720c */ /* 0x040fe40000f84270 */
[----:B------:R-:W-:Y:S01]  /*104c0*/  P2R R12, PR, RZ, 0x4 ;  /* 0x00000004ff0c7803 */ /* 0x000fe20000000000 */
[----:B------:R0:W-:Y:S01]  /*104d0*/  @P3 STG.E.U16 desc[UR46][R6.64+0x182], R43 ;  /* 0x0001822b06003986 */ /* 0x0001e2000c10152e */
[----:B------:R-:W-:-:S03]  /*104e0*/  ISETP.GT.AND P3, PT, R3, RZ, P2 ;  /* 0x000000ff0300720c */ /* 0x000fc60001764270 */
[----:B------:R0:W-:Y:S01]  /*104f0*/  @P5 STG.E.U16 desc[UR46][R6.64+0x180], R42 ;  /* 0x0001802a06005986 */ /* 0x0001e2000c10152e */
[----:B------:R-:W-:-:S05]  /*10500*/  ISETP.GT.AND P5, PT, R3, 0x8, P1 ;  /* 0x000000080300780c */ /* 0x000fca0000fa4270 */
[----:B------:R0:W-:Y:S01]  /*10510*/  @P4 STG.E.U16 desc[UR46][R4.64+0x190], R44 ;  /* 0x0001902c04004986 */ /* 0x0001e2000c10152e */
[----:B------:R-:W-:-:S03]  /*10520*/  ISETP.GT.AND P4, PT, R3, 0x8, P2 ;  /* 0x000000080300780c */ /* 0x000fc60001784270 */
[----:B------:R0:W-:Y:S01]  /*10530*/  @P3 STG.E.U16 desc[UR46][R4.64+0x192], R45 ;  /* 0x0001922d04003986 */ /* 0x0001e2000c10152e */
[----:B------:R-:W-:-:S03]  /*10540*/  ISETP.GT.AND P3, PT, R0, 0xd0, PT ;  /* 0x000000d00000780c */ /* 0x000fc60003f64270 */
[----:B------:R0:W-:Y:S01]  /*10550*/  @P5 STG.E.U16 desc[UR46][R6.64+0x190], R46 ;  /* 0x0001902e06005986 */ /* 0x0001e2000c10152e */
[----:B------:R-:W-:-:S05]  /*10560*/  ISETP.GT.AND P5, PT, R3, RZ, P3 ;  /* 0x000000ff0300720c */ /* 0x000fca0001fa4270 */
[----:B------:R0:W-:Y:S01]  /*10570*/  @P4 STG.E.U16 desc[UR46][R6.64+0x192], R47 ;  /* 0x0001922f06004986 */ /* 0x0001e2000c10152e */
[----:B------:R-:W-:-:S07]  /*10580*/  ISETP.GT.AND P4, PT, R0, 0xd1, PT ;  /* 0x000000d10000780c */ /* 0x000fce0003f84270 */
        /* <DEDUP_REMOVED lines=10> */
[----:B------:R-:W-:-:S04]  /*10630*/  ISETP.GT.AND P6, PT, R0, 0xd9, PT ;  /* 0x000000d90000780c */ /* 0x000fc80003fc4270 */
[----:B------:R-:W-:-:S13]  /*10640*/  ISETP.GT.AND P1, PT, R3, RZ, P6 ;  /* 0x000000ff0300720c */ /* 0x000fda0003724270 */
[----:B------:R0:W-:Y:S01]  /*10650*/  @P1 STG.E.U16 desc[UR46][R4.64+0x1b2], R53 ;  /* 0x0001b23504001986 */ /* 0x0001e2000c10152e */
[----:B------:R-:W-:-:S13]  /*10660*/  ISETP.GT.AND P1, PT, R3, 0x8, P5 ;  /* 0x000000080300780c */ /* 0x000fda0002f24270 */
[----:B------:R0:W-:Y:S01]  /*10670*/  @P1 STG.E.U16 desc[UR46][R6.64+0x1b0], R54 ;  /* 0x0001b03606001986 */ /* 0x0001e2000c10152e */
[----:B------:R-:W-:-:S13]  /*10680*/  ISETP.GT.AND P1, PT, R3, 0x8, P6 ;  /* 0x000000080300780c */ /* 0x000fda0003724270 */
[----:B------:R0:W-:Y:S01]  /*10690*/  @P1 STG.E.U16 desc[UR46][R6.64+0x1b2], R55 ;  /* 0x0001b23706001986 */ /* 0x0001e2000c10152e */
[----:B------:R-:W-:-:S04]  /*106a0*/  ISETP.GT.AND P1, PT, R0, 0xc0, PT ;  /* 0x000000c00000780c */ /* 0x000fc80003f24270 */
        /* <DEDUP_REMOVED lines=8> */
[----:B------:R-:W-:-:S03]  /*10730*/  ISETP.NE.AND P1, PT, R13, RZ, PT ;  /* 0x000000ff0d00720c */ /* 0x000fc60003f25270 */
[----:B------:R0:W-:Y:S01]  /*10740*/  @P0 STG.E.U16 desc[UR46][R8.64+0x182], R27 ;  /* 0x0001821b08000986 */ /* 0x0001e2000c10152e */
[C---:B------:R-:W-:Y:S02]  /*10750*/  ISETP.GT.AND P0, PT, R3.reuse, 0x80, P1 ;  /* 0x000000800300780c */ /* 0x040fe40000f04270 */
[----:B------:R-:W-:-:S11]  /*10760*/  ISETP.GT.AND P1, PT, R3, 0x88, P1 ;  /* 0x000000880300780c */ /* 0x000fd60000f24270 */
        /* <DEDUP_REMOVED lines=13> */
[C---:B------:R-:W-:Y:S02]  /*10840*/  ISETP.GT.AND P0, PT, R3.reuse, 0x80, P6 ;  /* 0x000000800300780c */ /* 0x040fe40003704270 */
[----:B------:R-:W-:Y:S01]  /*10850*/  ISETP.GT.AND P6, PT, R3, 0x88, P6 ;  /* 0x000000880300780c */ /* 0x000fe200037c4270 */
[----:B------:R0:W-:Y:S04]  /*10860*/  @P1 STG.E.U16 desc[UR46][R10.64+0x1a2], R33 ;  /* 0x0001a2210a001986 */ /* 0x0001e8000c10152e */
[----:B------:R0:W-:Y:S04]  /*10870*/  @P3 STG.E.U16 desc[UR46][R8.64+0x1a0], R34 ;  /* 0x0001a02208003986 */ /* 0x0001e8000c10152e */
[----:B------:R0:W-:Y:S04]  /*10880*/  @P4 STG.E.U16 desc[UR46][R8.64+0x1a2], R35 ;  /* 0x0001a22308004986 */ /* 0x0001e8000c10152e */
[----:B------:R0:W-:Y:S04]  /*10890*/  @P2 STG.E.U16 desc[UR46][R10.64+0x1b0], R36 ;  /* 0x0001b0240a002986 */ /* 0x0001e8000c10152e */
[----:B------:R0:W-:Y:S04]  /*108a0*/  @P0 STG.E.U16 desc[UR46][R10.64+0x1b2], R37 ;  /* 0x0001b2250a000986 */ /* 0x0001e8000c10152e */
[----:B------:R0:W-:Y:S04]  /*108b0*/  @P5 STG.E.U16 desc[UR46][R8.64+0x1b0], R38 ;  /* 0x0001b02608005986 */ /* 0x0001e8000c10152e */
[----:B------:R0:W-:Y:S02]  /*108c0*/  @P6 STG.E.U16 desc[UR46][R8.64+0x1b2], R39 ;  /* 0x0001b22708006986 */ /* 0x0001e4000c10152e */
.L_x_473:
[----:B------:R-:W-:Y:S05]  /*108d0*/  BSYNC B0 ;  /* 0x0000000000007941 */ /* 0x000fea0003800000 */
.L_x_29:
[----:B0-----:R-:W2:Y:S04]  /*108e0*/  LDL.LU R5, [R1+0x40] ;  /* 0x0000400001057983 */ /* 0x001ea80000300800 */
[----:B------:R-:W2:Y:S01]  /*108f0*/  LDL.LU R4, [R1+0x44] ;  /* 0x0000440001047983 */ /* 0x000ea20000300800 */
[----:B------:R-:W-:Y:S01]  /*10900*/  ULDC UR4, c[0x0][0xc] ;  /* 0x0000030000047ab9 */ /* 0x000fe20000000800 */
[----:B------:R-:W-:Y:S01]  /*10910*/  ULDC UR5, c[0x0][0x10] ;  /* 0x0000040000057ab9 */ /* 0x000fe20000000800 */
[----:B------:R-:W2:Y:S01]  /*10920*/  LDC R3, c[0x0][0x14] ;  /* 0x00000500ff037b82 */ /* 0x000ea20000000800 */
[----:B------:R-:W-:Y:S01]  /*10930*/  UIMAD.WIDE.U32 UR4, UR4, UR5, URZ ;  /* 0x00000005040472a5 */ /* 0x000fe2000f8e003f */
[----:B------:R-:W-:Y:S01]  /*10940*/  PRMT R0, RZ, 0x7610, R0 ;  /* 0x00007610ff007816 */ /* 0x000fe20000000000 */
[----:B------:R-:W-:Y:S01]  /*10950*/  UMOV UR43, 0xffffffff ;  /* 0xffffffff002b7882 */ /* 0x000fe20000000000 */
[----:B------:R-:W-:-:S03]  /*10960*/  UMOV UR40, 0xffffffff ;  /* 0xffffffff00287882 */ /* 0x000fc60000000000 */
[----:B--2---:R-:W-:-:S04]  /*10970*/  IMAD.WIDE.U32 R4, R3, UR4, R4 ;  /* 0x0000000403047c25 */ /* 0x004fc8000f8e0004 */
[----:B------:R-:W-:Y:S01]  /*10980*/  IMAD R3, R3, UR5, RZ ;  /* 0x0000000503037c24 */ /* 0x000fe2000f8e02ff */
[----:B------:R-:W-:Y:S01]  /*10990*/  ULDC.64 UR4, c[0x0][0x650] ;  /* 0x0001940000047ab9 */ /* 0x000fe20000000a00 */
[----:B------:R-:W-:Y:S01]  /*109a0*/  IMAD.MOV.U32 R7, RZ, RZ, R4 ;  /* 0x000000ffff077224 */ /* 0x000fe200078e0004 */
[----:B------:R-:W-:Y:S01]  /*109b0*/  ISETP.GE.U32.AND P0, PT, R4, UR4, PT ;  /* 0x0000000404007c0c */ /* 0x000fe2000bf06070 */
[----:B------:R-:W-:-:S05]  /*109c0*/  IMAD.IADD R6, R5, 0x1, R3 ;  /* 0x0000000105067824 */ /* 0x000fca00078e0203 */
[----:B------:R0:W-:Y:S01]  /*109d0*/  STL [R1+0x40], R6 ;  /* 0x0000400601007387 */ /* 0x0001e20000100800 */
[----:B------:R-:W-:-:S03]  /*109e0*/  ISETP.GE.U32.AND.EX P0, PT, R6, UR5, PT, P0 ;  /* 0x0000000506007c0c */ /* 0x000fc6000bf06100 */
[----:B------:R0:W-:Y:S10]  /*109f0*/  STL [R1+0x44], R7 ;  /* 0x0000440701007387 */ /* 0x0001f40000100800 */
[----:B0-----:R-:W-:Y:S05]  /*10a00*/  @P0 BRA `(.L_x_474) ;  /* 0x0000000400880947 */ /* 0x001fea0003800000 */
[----:B------:R-:W0:Y:S01]  /*10a10*/  S2UR UR6, SR_CTAID.X ;  /* 0x00000000000679c3 */ /* 0x000e220000002500 */
[----:B------:R-:W-:Y:S01]  /*10a20*/  ULDC.64 UR12, c[0x0][0x628] ;  /* 0x00018a00000c7ab9 */ /* 0x000fe20000000a00 */
[----:B------:R-:W-:Y:S01]  /*10a30*/  ULDC UR4, c[0x0][0x150] ;  /* 0x0000540000047ab9 */ /* 0x000fe20000000800 */
[----:B------:R-:W-:Y:S01]  /*10a40*/  ISETP.NE.U32.AND P0, PT, RZ, UR12, PT ;  /* 0x0000000cff007c0c */ /* 0x000fe2000bf05070 */
[----:B------:R-:W-:Y:S01]  /*10a50*/  ULDC UR15, c[0x0][0x630] ;  /* 0x00018c00000f7ab9 */ /* 0x000fe20000000800 */
[C---:B------:R-:W-:Y:S01]  /*10a60*/  R2UR UR16, R7.reuse ;  /* 0x00000000071072ca */ /* 0x040fe200000e0000 */
[----:B------:R-:W-:Y:S01]  /*10a70*/  ULDC UR19, c[0x0][0x154] ;  /* 0x0000550000137ab9 */ /* 0x000fe20000000800 */
[----:B------:R-:W-:Y:S01]  /*10a80*/  ISETP.NE.AND.EX P0, PT, RZ, UR13, PT, P0 ;  /* 0x0000000dff007c0c */ /* 0x000fe2000bf05300 */
[----:B------:R-:W2:Y:S01]  /*10a90*/  S2UR UR18, SR_CTAID.Y ;  /* 0x00000000001279c3 */ /* 0x000ea20000002600 */
[----:B------:R-:W-:Y:S02]  /*10aa0*/  R2UR UR17, R6 ;  /* 0x00000000061172ca */ /* 0x000fe400000e0000 */
[----:B------:R-:W-:-:S02]  /*10ab0*/  R2UR UR10, R7 ;  /* 0x00000000070a72ca */ /* 0x000fc400000e0000 */
[----:B------:R-:W-:Y:S02]  /*10ac0*/  R2UR UR11, R6 ;  /* 0x00000000060b72ca */ /* 0x000fe400000e0000 */
[----:B0-----:R-:W-:-:S05]  /*10ad0*/  I2FP.F32.U32 R0, UR6 ;  /* 0x0000000600007c45 */ /* 0x001fca0008201000 */
[----:B------:R-:W-:-:S04]  /*10ae0*/  FMUL R0, R0, UR4 ;  /* 0x0000000400007c20 */ /* 0x000fc80008400000 */
[----:B------:R0:W0:Y:S01]  /*10af0*/  F2I.U32.TRUNC.NTZ R3, R0 ;  /* 0x0000000000037305 */ /* 0x000022000020f000 */
[----:B--2---:R-:W-:Y:S05]  /*10b00*/  @!P0 BRA `(.L_x_475) ;  /* 0x0000000000308947 */ /* 0x004fea0003800000 */
        /* <DEDUP_REMOVED lines=12> */
.L_x_475:
[----:B------:R-:W-:Y:S01]  /*10bd0*/  USHF.R.U64 UR40, UR10, UR15, UR11 ;  /* 0x0000000f0a287299 */ /* 0x000fe2000800120b */
[----:B0-----:R-:W-:Y:S01]  /*10be0*/  I2FP.F32.U32 R0, UR18 ;  /* 0x0000001200007c45 */ /* 0x001fe20008201000 */
[----:B------:R-:W-:Y:S02]  /*10bf0*/  USHF.R.U32.HI UR4, URZ, UR15, UR11 ;  /* 0x0000000f3f047299 */ /* 0x000fe4000801160b */
        /* <DEDUP_REMOVED lines=8> */
[----:B------:R-:W-:Y:S01]  /*10c80*/  UIMAD.WIDE.U32 UR8, UR10, UR12, UR8 ;  /* 0x0000000c0a0872a5 */ /* 0x000fe2000f8e0008 */
[----:B------:R-:W-:Y:S01]  /*10c90*/  R2UR UR12, R3 ;  /* 0x00000000030c72ca */ /* 0x000fe200000e0000 */
[----:B------:R-:W-:Y:S01]  /*10ca0*/  UIMAD UR10, UR10, UR13, UR4 ;  /* 0x0000000d0a0a72a4 */ /* 0x000fe2000f8e0204 */
[----:B------:R-:W-:Y:S01]  /*10cb0*/  ULDC UR11, c[0x0][0x618] ;  /* 0x00018600000b7ab9 */ /* 0x000fe20000000800 */
[----:B------:R-:W-:Y:S02]  /*10cc0*/  ULDC UR21, c[0x0][0x658] ;  /* 0x0001960000157ab9 */ /* 0x000fe40000000800 */
[----:B------:R-:W-:Y:S01]  /*10cd0*/  UIADD3 UR9, UR9, UR10, URZ ;  /* 0x0000000a09097290 */ /* 0x000fe2000fffe03f */
[----:B------:R-:W-:Y:S01]  /*10ce0*/  UMOV UR15, 0xffffffff ;  /* 0xffffffff000f7882 */ /* 0x000fe20000000000 */
[----:B------:R-:W-:Y:S01]  /*10cf0*/  ULDC.64 UR4, c[0x0][0x640] ;  /* 0x0001900000047ab9 */ /* 0x000fe20000000a00 */
[----:B------:R-:W-:Y:S01]  /*10d00*/  USHF.L.U32 UR15, UR15, UR21, URZ ;  /* 0x000000150f0f7299 */ /* 0x000fe2000800063f */
[----:B------:R-:W-:Y:S01]  /*10d10*/  ISETP.NE.U32.AND P0, PT, RZ, UR4, PT ;  /* 0x00000004ff007c0c */ /* 0x000fe2000bf05070 */
[----:B------:R-:W-:-:S02]  /*10d20*/  USHF.R.U64 UR16, UR8, UR11, UR9 ;  /* 0x0000000b08107299 */ /* 0x000fc40008001209 */
[----:B------:R-:W-:Y:S01]  /*10d30*/  USHF.R.U32.HI UR8, URZ, UR11, UR9 ;  /* 0x0000000b3f087299 */ /* 0x000fe20008011609 */
[----:B0-----:R-:W-:Y:S01]  /*10d40*/  R2UR UR14, R0 ;  /* 0x00000000000e72ca */ /* 0x001fe200000e0000 */
[----:B------:R-:W-:Y:S01]  /*10d50*/  ULDC UR17, c[0x0][0x608] ;  /* 0x0001820000117ab9 */ /* 0x000fe20000000800 */
[----:B------:R-:W-:Y:S01]  /*10d60*/  ULOP3.LUT UR44, URZ, UR15, URZ, 0x33, !UPT ;  /* 0x0000000f3f2c7292 */ /* 0x000fe2000f8e333f */
[----:B------:R-:W-:Y:S01]  /*10d70*/  ISETP.NE.AND.EX P0, PT, RZ, UR5, PT, P0 ;  /* 0x00000005ff007c0c */ /* 0x000fe2000bf05300 */
[----:B------:R-:W-:Y:S02]  /*10d80*/  USHF.R.U64 UR15, UR16, UR17, UR8 ;  /* 0x00000011100f7299 */ /* 0x000fe40008001208 */
[----:B------:R-:W-:Y:S02]  /*10d90*/  USHF.R.U32.HI UR8, URZ, UR17, UR8 ;  /* 0x000000113f087299 */ /* 0x000fe40008011608 */
[----:B------:R-:W-:Y:S02]  /*10da0*/  UIADD3 UR12, -UR12, URZ, URZ ;  /* 0x0000003f0c0c7290 */ /* 0x000fe4000fffe13f */
[----:B------:R-:W-:Y:S01]  /*10db0*/  USHF.R.U64 UR17, UR15, UR21, UR8 ;  /* 0x000000150f117299 */ /* 0x000fe20008001208 */
[----:B------:R-:W-:Y:S01]  /*10dc0*/  UMOV UR19, 0x1 ;  /* 0x0000000100137882 */ /* 0x000fe20000000000 */
[----:B------:R-:W-:Y:S01]  /*10dd0*/  ULDC UR13, c[0x0][0x144] ;  /* 0x00005100000d7ab9 */ /* 0x000fe20000000800 */
[----:B------:R-:W-:Y:S01]  /*10de0*/  ULDC UR7, c[0x0][0x600] ;  /* 0x0001800000077ab9 */ /* 0x000fe20000000800 */
[----:B------:R-:W-:-:S02]  /*10df0*/  USHF.L.U32 UR24, UR19, UR21, URZ ;  /* 0x0000001513187299 */ /* 0x000fc4000800063f */
[----:B------:R-:W-:Y:S02]  /*10e00*/  USHF.R.U32.HI UR8, URZ, UR21, UR8 ;  /* 0x000000153f087299 */ /* 0x000fe40008011608 */
[----:B------:R-:W-:Y:S02]  /*10e10*/  UIMAD UR21, UR13, UR12, UR6 ;  /* 0x0000000c0d1572a4 */ /* 0x000fe4000f8e0206 */
[----:B------:R-:W-:Y:S02]  /*10e20*/  UIADD3 UR20, UR7, -0x1, URZ ;  /* 0xffffffff07147890 */ /* 0x000fe4000fffe03f */
[----:B------:R-:W-:Y:S01]  /*10e30*/  UIADD3 UR19, -UR14, URZ, URZ ;  /* 0x0000003f0e137290 */ /* 0x000fe2000fffe13f */
        /* <DEDUP_REMOVED lines=17> */
.L_x_476:
[----:B------:R-:W-:Y:S01]  /*10f50*/  UISETP.NE.AND UP0, UPT, UR39, URZ, UPT ;  /* 0x0000003f2700728c */ /* 0x000fe2000bf05270 */
[----:B------:R-:W-:Y:S01]  /*10f60*/  IMAD.MOV.U32 R0, RZ, RZ, 0x1 ;  /* 0x00000001ff007424 */ /* 0x000fe200078e00ff */
[----:B------:R-:W-:Y:S02]  /*10f70*/  USHF.R.U64 UR4, UR6, UR22, UR8 ;  /* 0x0000001606047299 */ /* 0x000fe40008001208 */
[----:B------:R-:W-:Y:S02]  /*10f80*/  ULOP3.LUT UR44, UR15, UR44, URZ, 0xc0, !UPT ;  /* 0x0000002c0f2c7292 */ /* 0x000fe4000f8ec03f */
[----:B------:R-:W-:Y:S02]  /*10f90*/  UIADD3 UR5, -UR4, URZ, URZ ;  /* 0x0000003f04057290 */ /* 0x000fe4000fffe13f */
[----:B------:R-:W-:Y:S02]  /*10fa0*/  UIMAD UR44, UR24, UR4, UR44 ;  /* 0x00000004182c72a4 */ /* 0x000fe4000f8e022c */
[----:B------:R-:W-:-:S02]  /*10fb0*/  ULOP3.LUT UR16, UR16, UR20, URZ, 0xc0, !UPT ;  /* 0x0000001410107292 */ /* 0x000fc4000f8ec03f */
[----:B------:R-:W-:Y:S02]  /*10fc0*/  @UP0 UIMAD UR21, UR25, UR19, UR18 ;  /* 0x00000013191502a4 */ /* 0x000fe4000f8e0212 */
[----:B------:R-:W-:-:S03]  /*10fd0*/  UIMAD UR4, UR5, UR23, UR17 ;  /* 0x00000017050472a4 */ /* 0x000fc6000f8e0211 */
[----:B------:R-:W-:Y:S01]  /*10fe0*/  ULDC UR5, c[0x0][0x610] ;  /* 0x0001840000057ab9 */ /* 0x000fe20000000800 */
[----:B------:R-:W-:Y:S02]  /*10ff0*/  UIMAD UR4, UR4, UR7, UR16 ;  /* 0x00000007040472a4 */ /* 0x000fe4000f8e0210 */
[----:B------:R-:W-:-:S04]  /*11000*/  UIMAD UR44, UR44, UR5, UR21 ;  /* 0x000000052c2c72a4 */ /* 0x000fc8000f8e0215 */
[----:B------:R-:W-:Y:S02]  /*11010*/  USEL UR43, UR4, UR44, !UP0 ;  /* 0x0000002c042b7287 */ /* 0x000fe4000c000000 */
[----:B------:R-:W-:-:S12]  /*11020*/  USEL UR44, UR44, UR4, !UP0 ;  /* 0x000000042c2c7287 */ /* 0x000fd8000c000000 */
.L_x_474:
[----:B------:R-:W-:-:S13]  /*11030*/  LOP3.LUT P0, RZ, R0, 0xff, RZ, 0xc0, !PT ;  /* 0x000000ff00ff7812 */ /* 0x000fda000780c0ff */
[----:B------:R-:W-:Y:S05]  /*11040*/  @P0 BRA `(.L_x_477) ;  /* 0xffffff0000940947 */ /* 0x000fea000383ffff */
[----:B------:R-:W-:Y:S05]  /*11050*/  EXIT ;  /* 0x000000000000794d */ /* 0x000fea0003800000 */
.L_x_4:
[----:B------:R-:W2:Y:S01]  /*11060*/  LDL R5, [R1+0x44] ;  /* 0x0000440001057983 */ /* 0x000ea20000100800 */
[----:B------:R-:W-:-:S03]  /*11070*/  ULDC.64 UR8, c[0x0][0x650] ;  /* 0x0001940000087ab9 */ /* 0x000fc60000000a00 */
[----:B------:R-:W3:Y:S01]  /*11080*/  LDL R4, [R1+0x40] ;  /* 0x0000400001047983 */ /* 0x000ee20000100800 */
[----:B------:R-:W-:Y:S01]  /*11090*/  PRMT R0, RZ, 0x7610, R0 ;  /* 0x00007610ff007816 */ /* 0x000fe20000000000 */
[----:B------:R-:W-:Y:S02]  /*110a0*/  IMAD.MOV.U32 R3, RZ, RZ, -0x1 ;  /* 0xffffffffff037424 */ /* 0x000fe400078e00ff */
[----:B------:R-:W-:Y:S02]  /*110b0*/  IMAD.MOV.U32 R2, RZ, RZ, -0x1 ;  /* 0xffffffffff027424 */ /* 0x000fe400078e00ff */
[----:B------:R-:W-:Y:S01]  /*110c0*/  IMAD.MOV.U32 R9, RZ, RZ, -0x1 ;  /* 0xffffffffff097424 */ /* 0x000fe200078e00ff */
[----:B--2---:R-:W-:-:S04]  /*110d0*/  ISETP.GE.U32.AND P0, PT, R5, UR8, PT ;  /* 0x0000000805007c0c */ /* 0x004fc8000bf06070 */
[----:B---3--:R-:W-:-:S13]  /*110e0*/  ISETP.GE.U32.AND.EX P0, PT, R4, UR9, PT, P0 ;  /* 0x0000000904007c0c */ /* 0x008fda000bf06100 */
[----:B------:R-:W-:Y:S05]  /*110f0*/  @P0 BRA `(.L_x_478) ;  /* 0x00000004008c0947 */ /* 0x000fea0003800000 */
[----:B------:R-:W-:Y:S01]  /*11100*/  I2FP.F32.U32 R0, UR4 ;  /* 0x0000000400007c45 */ /* 0x000fe20008201000 */
[----:B0-----:R-:W-:Y:S01]  /*11110*/  ULDC.64 UR16, c[0x0][0x628] ;  /* 0x00018a0000107ab9 */ /* 0x001fe20000000a00 */
        /* <DEDUP_REMOVED lines=24> */
.L_x_479:
        /* <DEDUP_REMOVED lines=24> */
[----:B------:R-:W-:Y:S01]  /*11420*/  UMOV UR19, 0x1 ;  /* 0x0000000100137882 */ /* 0x000fe20000000000 */
[----:B------:R-:W-:Y:S01]  /*11430*/  ULDC UR20, c[0x0][0x608] ;  /* 0x0001820000147ab9 */ /* 0x000fe20000000800 */
[----:B------:R-:W-:Y:S01]  /*11440*/  USHF.L.U32 UR26, UR19, UR23, URZ ;  /* 0x00000017131a7299 */ /* 0x000fe2000800063f */
[----:B------:R-:W-:Y:S01]  /*11450*/  ISETP.NE.AND.EX P0, PT, RZ, UR9, PT, P0 ;  /* 0x00000009ff007c0c */ /* 0x000fe2000bf05300 */
[----:B------:R-:W-:Y:S02]  /*11460*/  USHF.R.U64 UR19, UR18, UR20, UR11 ;  /* 0x0000001412137299 */ /* 0x000fe4000800120b */
[----:B------:R-:W-:Y:S02]  /*11470*/  USHF.R.U32.HI UR11, URZ, UR20, UR11 ;  /* 0x000000143f0b7299 */ /* 0x000fe4000801160b */
[----:B------:R-:W-:-:S02]  /*11480*/  UIADD3 UR15, -UR15, URZ, URZ ;  /* 0x0000003f0f0f7290 */ /* 0x000fc4000fffe13f */
[----:B------:R-:W-:Y:S01]  /*11490*/  USHF.R.U64 UR20, UR19, UR23, UR11 ;  /* 0x0000001713147299 */ /* 0x000fe2000800120b */
[----:B------:R-:W-:Y:S01]  /*114a0*/  ULDC UR16, c[0x0][0x144] ;  /* 0x0000510000107ab9 */ /* 0x000fe20000000800 */
[----:B------:R-:W-:Y:S01]  /*114b0*/  ULDC UR6, c[0x0][0x600] ;  /* 0x0001800000067ab9 */ /* 0x000fe20000000800 */
[----:B------:R-:W-:Y:S02]  /*114c0*/  USHF.R.U32.HI UR11, URZ, UR23, UR11 ;  /* 0x000000173f0b7299 */ /* 0x000fe4000801160b */
[----:B------:R-:W-:Y:S02]  /*114d0*/  UIMAD UR23, UR16, UR15, UR4 ;  /* 0x0000000f101772a4 */ /* 0x000fe4000f8e0204 */
[----:B------:R-:W-:Y:S02]  /*114e0*/  UIADD3 UR22, UR6, -0x1, URZ ;  /* 0xffffffff06167890 */ /* 0x000fe4000fffe03f */
[----:B------:R-:W-:Y:S02]  /*114f0*/  ULOP3.LUT UR27, URZ, UR13, URZ, 0x33, !UPT ;  /* 0x0000000d3f1b7292 */ /* 0x000fe4000f8e333f */
        /* <DEDUP_REMOVED lines=18> */
.L_x_480:
[----:B------:R-:W-:Y:S01]  /*11620*/  UISETP.NE.AND UP0, UPT, UR39, URZ, UPT ;  /* 0x0000003f2700728c */ /* 0x000fe2000bf05270 */
[----:B------:R-:W-:Y:S01]  /*11630*/  IMAD.MOV.U32 R0, RZ, RZ, 0x1 ;  /* 0x00000001ff007424 */ /* 0x000fe200078e00ff */
[----:B------:R-:W-:Y:S01]  /*11640*/  USHF.R.U64 UR8, UR4, UR24, UR11 ;  /* 0x0000001804087299 */ /* 0x000fe2000800120b */
[----:B------:R-:W-:Y:S01]  /*11650*/  IMAD.U32 R9, RZ, RZ, UR5 ;  /* 0x00000005ff097e24 */ /* 0x000fe2000f8e00ff */
[----:B------:R-:W-:Y:S02]  /*11660*/  ULOP3.LUT UR4, UR19, UR27, URZ, 0xc0, !UPT ;  /* 0x0000001b13047292 */ /* 0x000fe4000f8ec03f */
[----:B------:R-:W-:Y:S02]  /*11670*/  ULOP3.LUT UR18, UR18, UR22, URZ, 0xc0, !UPT ;  /* 0x0000001612127292 */ /* 0x000fe4000f8ec03f */
[----:B------:R-:W-:-:S03]  /*11680*/  UIMAD UR4, UR26, UR8, UR4 ;  /* 0x000000081a0472a4 */ /* 0x000fc6000f8e0204 */
[----:B------:R-:W-:Y:S02]  /*11690*/  @UP0 UIMAD UR23, UR28, UR21, UR7 ;  /* 0x000000151c1702a4 */ /* 0x000fe4000f8e0207 */
[----:B------:R-:W-:-:S03]  /*116a0*/  UIADD3 UR7, -UR8, URZ, URZ ;  /* 0x0000003f08077290 */ /* 0x000fc6000fffe13f */
[----:B------:R-:W-:Y:S01]  /*116b0*/  ULDC UR8, c[0x0][0x610] ;  /* 0x0001840000087ab9 */ /* 0x000fe20000000800 */
[----:B------:R-:W-:Y:S02]  /*116c0*/  UIMAD UR7, UR7, UR25, UR20 ;  /* 0x00000019070772a4 */ /* 0x000fe4000f8e0214 */
[----:B------:R-:W-:Y:S02]  /*116d0*/  UIMAD UR4, UR4, UR8, UR23 ;  /* 0x00000008040472a4 */ /* 0x000fe4000f8e0217 */
[----:B------:R-:W-:-:S04]  /*116e0*/  UIMAD UR7, UR7, UR6, UR18 ;  /* 0x00000006070772a4 */ /* 0x000fc8000f8e0212 */
[----:B------:R-:W-:Y:S02]  /*116f0*/  USEL UR6, UR7, UR4, !UP0 ;  /* 0x0000000407067287 */ /* 0x000fe4000c000000 */
[----:B------:R-:W-:-:S04]  /*11700*/  USEL UR4, UR4, UR7, !UP0 ;  /* 0x0000000704047287 */ /* 0x000fc8000c000000 */
[----:B------:R-:W-:Y:S02]  /*11710*/  IMAD.U32 R2, RZ, RZ, UR6 ;  /* 0x00000006ff027e24 */ /* 0x000fe4000f8e00ff */
[----:B------:R-:W-:-:S07]  /*11720*/  IMAD.U32 R3, RZ, RZ, UR4 ;  /* 0x00000004ff037e24 */ /* 0x000fce000f8e00ff */
.L_x_478:
[----:B------:R-:W-:-:S08]  /*11730*/  NOP ;  /* 0x0000000000007918 */ /* 0x000fd00000000000 */
[----:B0-----:R-:W0:-:S00]  /*11740*/  USETMAXREG.DEALLOC.CTAPOOL 0x18 ;  /* 0x00000018000079c8 */ /* 0x001e0000080e0500 */
[----:B------:R-:W-:-:S13]  /*11750*/  ISETP.NE.AND P0, PT, RZ, UR10, PT ;  /* 0x0000000aff007c0c */ /* 0x000fda000bf05270 */
[----:B------:R-:W-:Y:S05]  /*11760*/  @P0 EXIT ;  /* 0x000000000000094d */ /* 0x000fea0003800000 */
[----:B0-----:R-:W-:Y:S01]  /*11770*/  LOP3.LUT P0, RZ, R0, 0xff, RZ, 0xc0, !PT ;  /* 0x000000ff00ff7812 */ /* 0x001fe2000780c0ff */
[----:B------:R-:W-:Y:S02]  /*11780*/  IMAD.MOV.U32 R0, RZ, RZ, 0x1 ;  /* 0x00000001ff007424 */ /* 0x000fe400078e00ff */
[----:B------:R-:W-:-:S10]  /*11790*/  IMAD.MOV.U32 R6, RZ, RZ, RZ ;  /* 0x000000ffff067224 */ /* 0x000fd400078e00ff */
[----:B------:R-:W-:Y:S05]  /*117a0*/  @!P0 BRA `(.L_x_481) ;  /* 0x0000000c00688947 */ /* 0x000fea0003800000 */
[----:B------:R-:W0:Y:S01]  /*117b0*/  S2R R4, SR_TID.X ;  /* 0x0000000000047919 */ /* 0x000e220000002100 */
[----:B------:R-:W-:Y:S01]  /*117c0*/  ULDC UR4, c[0x0][0x28c] ;  /* 0x0000a30000047ab9 */ /* 0x000fe20000000800 */
[----:B------:R-:W-:Y:S01]  /*117d0*/  ULDC UR6, c[0x0][0x658] ;  /* 0x0001960000067ab9 */ /* 0x000fe20000000800 */
[----:B------:R-:W-:Y:S01]  /*117e0*/  UIADD3 UR10, UR4, 0xf, URZ ;  /* 0x0000000f040a7890 */ /* 0x000fe2000fffe03f */
[----:B------:R-:W-:Y:S01]  /*117f0*/  BSSY B0, `(.L_x_481) ;  /* 0x00000d5000007945 */ /* 0x000fe20003800000 */
[----:B------:R-:W-:Y:S01]  /*11800*/  UMOV UR7, 0xffffffff ;  /* 0xffffffff00077882 */ /* 0x000fe20000000000 */
[----:B------:R-:W-:Y:S01]  /*11810*/  ULDC UR5, c[0x0][0x600] ;  /* 0x0001800000057ab9 */ /* 0x000fe20000000800 */
[----:B------:R-:W-:Y:S01]  /*11820*/  UMOV UR9, 0x1 ;  /* 0x0000000100097882 */ /* 0x000fe20000000000 */
[----:B------:R-:W-:Y:S01]  /*11830*/  USHF.L.U32 UR7, UR7, UR6, URZ ;  /* 0x0000000607077299 */ /* 0x000fe2000800063f */
[----:B------:R-:W-:Y:S01]  /*11840*/  IMAD.MOV.U32 R8, RZ, RZ, 0x1 ;  /* 0x00000001ff087424 */ /* 0x000fe200078e00ff */
[----:B------:R-:W-:Y:S01]  /*11850*/  UIADD3 UR4, UR5, -0x1, URZ ;  /* 0xffffffff05047890 */ /* 0x000fe2000fffe03f */
[----:B------:R-:W-:Y:S01]  /*11860*/  IMAD.MOV.U32 R0, RZ, RZ, 0x1 ;  /* 0x00000001ff007424 */ /* 0x000fe200078e00ff */
[----:B------:R-:W-:Y:S01]  /*11870*/  USHF.R.S32.HI UR11, URZ, 0x1f, UR10 ;  /* 0x0000001f3f0b7899 */ /* 0x000fe2000801140a */
[----:B------:R-:W-:Y:S01]  /*11880*/  IMAD.MOV.U32 R6, RZ, RZ, RZ ;  /* 0x000000ffff067224 */ /* 0x000fe200078e00ff */
[----:B------:R-:W-:Y:S01]  /*11890*/  ULDC UR8, c[0x0][0xc] ;  /* 0x0000030000087ab9 */ /* 0x000fe20000000800 */
[----:B------:R-:W-:-:S02]  /*118a0*/  USHF.L.U32 UR5, UR9, UR6, URZ ;  /* 0x0000000609057299 */ /* 0x000fc4000800063f */
[----:B------:R-:W-:Y:S01]  /*118b0*/  ULEA.HI UR11, UR11, UR10, URZ, 0x4 ;  /* 0x0000000a0b0b7291 */ /* 0x000fe2000f8f203f */
[----:B------:R-:W-:Y:S01]  /*118c0*/  ULDC UR9, c[0x0][0x10] ;  /* 0x0000040000097ab9 */ /* 0x000fe20000000800 */
[----:B------:R-:W-:Y:S02]  /*118d0*/  ULOP3.LUT UR6, URZ, UR7, URZ, 0x33, !UPT ;  /* 0x000000073f067292 */ /* 0x000fe4000f8e333f */
[----:B------:R-:W-:Y:S01]  /*118e0*/  UIMAD.WIDE.U32 UR8, UR8, UR9, URZ ;  /* 0x00000009080872a5 */ /* 0x000fe2000f8e003f */
[----:B------:R-:W-:Y:S01]  /*118f0*/  ULDC UR7, c[0x0][0x14] ;  /* 0x0000050000077ab9 */ /* 0x000fe20000000800 */
[----:B------:R-:W-:Y:S02]  /*11900*/  USHF.R.S32.HI UR19, URZ, 0x4, UR11 ;  /* 0x000000043f137899 */ /* 0x000fe4000801140b */
[----:B------:R-:W-:Y:S02]  /*11910*/  UIMAD.WIDE.U32 UR22, UR8, UR7, URZ ;  /* 0x00000007081672a5 */ /* 0x000fe4000f8e003f */
[----:B------:R-:W-:-:S02]  /*11920*/  UIMAD UR13, UR9, UR7, URZ ;  /* 0x00000007090d72a4 */ /* 0x000fc4000f8e023f */
[----:B------:R-:W-:Y:S01]  /*11930*/  ULOP3.LUT UR21, UR38, 0x2, URZ, 0xfc, !UPT ;  /* 0x0000000226157892 */ /* 0x000fe2000f8efc3f */
[C---:B0-----:R-:W-:Y:S01]  /*11940*/  LOP3.LUT P2, RZ, R4.reuse, 0x7f, RZ, 0xc0, !PT ;  /* 0x0000007f04ff7812 */ /* 0x041fe2000784c0ff */
[----:B------:R-:W-:Y:S01]  /*11950*/  UIADD3 UR13, UR23, UR13, URZ ;  /* 0x0000000d170d7290 */ /* 0x000fe2000fffe03f */
[----:B------:R-:W-:Y:S01]  /*11960*/  LOP3.LUT P0, RZ, R4, 0x1f, RZ, 0xc0, !PT ;  /* 0x0000001f04ff7812 */ /* 0x000fe2000780c0ff */
[----:B------:R-:W-:Y:S01]  /*11970*/  UIADD3 UR26, UR19, 0x1, URZ ;  /* 0x00000001131a7890 */ /* 0x000fe2000fffe03f */
[----:B------:R-:W-:Y:S02]  /*11980*/  ULDC.64 UR24, c[0x0][0x198] ;  /* 0x0000660000187ab9 */ /* 0x000fe40000000a00 */
[----:B------:R-:W-:-:S13]  /*11990*/  PLOP3.LUT P0, PT, P0, P2, PT, 0x8a, 0x0 ;  /* 0x000000000000781c */ /* 0x000fda0000705172 */
.L_x_493:
[----:B------:R-:W-:-:S03]  /*119a0*/  UMOV UR7, 0xffffffff ;  /* 0xffffffff00077882 */ /* 0x000fc60000000000 */
[----:B------:R-:W-:Y:S05]  /*119b0*/  BRA.DIV UR7, `(.L_x_482) ;  /* 0x0000001607607947 */ /* 0x000fea000b800000 */
[----:B------:R-:W-:-:S13]  /*119c0*/  ELECT P6, URZ, PT ;  /* 0x00000000003f782f */ /* 0x000fda00038c0000 */
.L_x_515:
[----:B------:R-:W0:Y:S01]  /*119d0*/  LDC R4, c[0x0][0x28c] ;  /* 0x0000a300ff047b82 */ /* 0x000e220000000800 */
[----:B------:R-:W-:Y:S01]  /*119e0*/  BSSY B1, `(.L_x_483) ;  /* 0x0000038000017945 */ /* 0x000fe20003800000 */
[----:B0-----:R-:W-:-:S13]  /*119f0*/  ISETP.LT.OR P6, PT, R4, 0x1, !P6 ;  /* 0x000000010400780c */ /* 0x001fda00077c1670 */
[----:B------:R-:W-:Y:S05]  /*11a00*/  @P6 BRA `(.L_x_484) ;  /* 0x0000000000d46947 */ /* 0x000fea0003800000 */
[----:B------:R-:W-:Y:S02]  /*11a10*/  IMAD R2, R2, 0xe0, RZ ;  /* 0x000000e002027824 */ /* 0x000fe400078e02ff */
[----:B------:R-:W-:Y:S02]  /*11a20*/  IMAD.SHL.U32 R3, R3, 0x100, RZ ;  /* 0x0000010003037824 */ /* 0x000fe400078e00ff */
[----:B------:R-:W-:Y:S02]  /*11a30*/  IMAD.MOV.U32 R13, RZ, RZ, RZ ;  /* 0x000000ffff0d7224 */ /* 0x000fe400078e00ff */
[----:B------:R-:W-:Y:S02]  /*11a40*/  IMAD.U32 R11, RZ, RZ, UR26 ;  /* 0x0000001aff0b7e24 */ /* 0x000fe4000f8e00ff */
[----:B------:R-:W-:Y:S02]  /*11a50*/  IMAD.MOV.U32 R4, RZ, RZ, R0 ;  /* 0x000000ffff047224 */ /* 0x000fe400078e0000 */
[----:B------:R-:W-:-:S07]  /*11a60*/  IMAD.MOV.U32 R5, RZ, RZ, R6 ;  /* 0x000000ffff057224 */ /* 0x000fce00078e0006 */
.L_x_488:
[----:B------:R-:W0:Y:S01]  /*11a70*/  S2R R10, SR_CgaCtaId ;  /* 0x00000000000a7919 */ /* 0x000e220000008800 */
[----:B------:R-:W-:-:S04]  /*11a80*/  MOV R7, 0x400 ;  /* 0x0000040000077802 */ /* 0x000fc80000000f00 */
[----:B0-----:R-:W-:Y:S02]  /*11a90*/  LEA R14, R10, R7, 0x18 ;  /* 0x000000070a0e7211 */ /* 0x001fe400078ec0ff */
[----:B------:R-:W-:Y:S01]  /*11aa0*/  SHF.L.U32 R7, R4, 0x1f, RZ ;  /* 0x0000001f04077819 */ /* 0x000fe200000006ff */
[----:B------:R-:W0:Y:S02]  /*11ab0*/  @!P2 LDC R10, c[0x0][0x500] ;  /* 0x00014000ff0aab82 */ /* 0x000e240000000800 */
[----:B------:R-:W-:-:S04]  /*11ac0*/  IMAD R12, R5, 0x8, R14 ;  /* 0x00000008050c7824 */ /* 0x000fc800078e020e */
[----:B------:R-:W1:Y:S02]  /*11ad0*/  SYNCS.PHASECHK.TRANS64.TRYWAIT P1, [R12+URZ+0x78], R7 ;  /* 0x000078070c0075a7 */ /* 0x000e64000802017f */
[----:B-1----:R-:W-:Y:S05]  /*11ae0*/  @!P1 BRA `(.L_x_485) ;  /* 0x0000001400349947 */ /* 0x002fea0003800000 */
.L_x_516:
[----:B------:R-:W-:Y:S01]  /*11af0*/  UPRMT UR7, UR21, 0x9910, URZ ;  /* 0x0000991015077896 */ /* 0x000fe2000800003f */
[----:B0-----:R0:W-:Y:S03]  /*11b00*/  @!P2 SYNCS.ARRIVE.TRANS64 RZ, [R12+URZ], R10 ;  /* 0x0000000a0cffa9a7 */ /* 0x0011e6000800003f */
[----:B------:R-:W-:-:S06]  /*11b10*/  UISETP.NE.AND UP0, UPT, UR7, 0x2, UPT ;  /* 0x000000020700788c */ /* 0x000fcc000bf05270 */
[----:B------:R-:W-:-:S13]  /*11b20*/  PLOP3.LUT P1, PT, PT, PT, UP0, 0x80, 0x0 ;  /* 0x000000000000781c */ /* 0x000fda0003f2f008 */
[----:B0-----:R-:W-:Y:S05]  /*11b30*/  @P1 BRA `(.L_x_486) ;  /* 0x0000000000041947 */ /* 0x001fea0003800000 */
[----:B------:R-:W-:Y:S01]  /*11b40*/  BPT.TRAP 0x1 ;  /* 0x000000040000795c */ /* 0x000fe20000300000 */
.L_x_486:
[----:B------:R-:W-:Y:S05]  /*11b50*/  @P0 BRA `(.L_x_487) ;  /* 0x0000000000040947 */ /* 0x000fea0003800000 */
[----:B------:R-:W-:Y:S01]  /*11b60*/  BPT.TRAP 0x1 ;  /* 0x000000040000795c */ /* 0x000fe20000300000 */
.L_x_487:
[C-C-:B-1----:R-:W-:Y:S01]  /*11b70*/  IMAD R7, R5.reuse, 0x2000, R14.reuse ;  /* 0x0000200005077824 */ /* 0x142fe200078e020e */
[----:B------:R-:W-:Y:S01]  /*11b80*/  R2UR UR9, R12 ;  /* 0x000000000c0972ca */ /* 0x000fe200000e0000 */
[----:B------:R-:W-:Y:S01]  /*11b90*/  IMAD R14, R5, 0x1c00, R14 ;  /* 0x00001c00050e7824 */ /* 0x000fe200078e020e */
[----:B------:R-:W-:Y:S01]  /*11ba0*/  UIADD3 UR14, UP0, UR24, 0xf0, URZ ;  /* 0x000000f0180e7890 */ /* 0x000fe2000ff1e03f */
[----:B------:R-:W-:Y:S01]  /*11bb0*/  VIADD R11, R11, 0xffffffff ;  /* 0xffffffff0b0b7836 */ /* 0x000fe20000000000 */
[----:B------:R-:W-:Y:S01]  /*11bc0*/  R2UR UR7, R7 ;  /* 0x00000000070772ca */ /* 0x000fe200000e0000 */
[----:B------:R-:W-:Y:S01]  /*11bd0*/  UIADD3 UR28, UP1, UR24, 0x1f0, URZ ;  /* 0x000001f0181c7890 */ /* 0x000fe2000ff3e03f */
[----:B------:R-:W-:Y:S01]  /*11be0*/  R2UR UR8, R14 ;  /* 0x000000000e0872ca */ /* 0x000fe200000e0000 */
[----:B------:R-:W-:Y:S01]  /*11bf0*/  UIADD3.X UR15, URZ, UR25, URZ, UP0, !UPT ;  /* 0x000000193f0f7290 */ /* 0x000fe200087fe43f */
[----:B------:R-:W-:Y:S01]  /*11c00*/  R2UR UR11, R3 ;  /* 0x00000000030b72ca */ /* 0x000fe200000e0000 */
[----:B------:R-:W-:Y:S01]  /*11c10*/  VIADD R5, R5, 0x1 ;  /* 0x0000000105057836 */ /* 0x000fe20000000000 */
[----:B------:R-:W-:Y:S01]  /*11c20*/  R2UR UR10, R13 ;  /* 0x000000000d0a72ca */ /* 0x000fe200000e0000 */
[----:B------:R-:W-:Y:S01]  /*11c30*/  UIADD3.X UR29, URZ, UR25, URZ, UP1, !UPT ;  /* 0x000000193f1d7290 */ /* 0x000fe20008ffe43f */
[----:B------:R-:W-:Y:S01]  /*11c40*/  R2UR UR12, R9 ;  /* 0x00000000090c72ca */ /* 0x000fe200000e0000 */
[----:B------:R-:W-:Y:S01]  /*11c50*/  UMOV UR16, 0x0 ;  /* 0x0000000000107882 */ /* 0x000fe20000000000 */
[----:B------:R-:W-:Y:S01]  /*11c60*/  R2UR UR20, R2 ;  /* 0x00000000021472ca */ /* 0x000fe200000e0000 */
[----:B------:R-:W-:Y:S01]  /*11c70*/  UMOV UR17, 0x10000000 ;  /* 0x1000000000117882 */ /* 0x000fe20000000000 */
[----:B------:R-:W-:Y:S01]  /*11c80*/  ISETP.GT.AND P3, PT, R11, 0x1, PT ;  /* 0x000000010b00780c */ /* 0x000fe20003f64270 */
[----:B------:R-:W-:Y:S01]  /*11c90*/  UIADD3 UR7, UR7, 0x200, URZ ;  /* 0x0000020007077890 */ /* 0x000fe2000fffe03f */
[----:B------:R-:W-:Y:S01]  /*11ca0*/  ISETP.NE.AND P1, PT, R5, 0xf, PT ;  /* 0x0000000f0500780c */ /* 0x000fe20003f25270 */
[----:B------:R-:W-:Y:S01]  /*11cb0*/  UIADD3 UR18, UR8, 0x1e200, URZ ;  /* 0x0001e20008127890 */ /* 0x000fe2000fffe03f */
[----:B------:R-:W-:-:S02]  /*11cc0*/  VIADD R13, R13, 0x10 ;  /* 0x000000100d0d7836 */ /* 0x000fc40000000000 */
[----:B------:R-:W-:Y:S02]  /*11cd0*/  SEL R7, RZ, 0x1, P1 ;  /* 0x00000001ff077807 */ /* 0x000fe40000800000 */
[----:B------:R-:W-:Y:S01]  /*11ce0*/  UMOV UR8, UR7 ;  /* 0x0000000700087c82 */ /* 0x000fe20008000000 */
[----:B------:R-:W-:Y:S01]  /*11cf0*/  SEL R5, R5, RZ, P1 ;  /* 0x000000ff05057207 */ /* 0x000fe20000800000 */
[----:B------:R0:W-:Y:S01]  /*11d00*/  UTMALDG.3D [UR8], [UR14], desc[UR16] ;  /* 0x000010080e0075b4 */ /* 0x0001e20008011000 */
[----:B------:R-:W-:Y:S01]  /*11d10*/  LOP3.LUT R4, R4, R7, RZ, 0x3c, !PT ;  /* 0x0000000704047212 */ /* 0x000fe200078e3cff */
[----:B0-----:R-:W-:Y:S01]  /*11d20*/  UMOV UR8, UR18 ;  /* 0x0000001200087c82 */ /* 0x001fe20008000000 */
[----:B------:R-:W-:Y:S02]  /*11d30*/  UMOV UR11, UR20 ;  /* 0x00000014000b7c82 */ /* 0x000fe40008000000 */
[----:B------:R0:W-:Y:S02]  /*11d40*/  UTMALDG.3D [UR8], [UR28], desc[UR16] ;  /* 0x000010081c0075b4 */ /* 0x0001e40008011000 */
[----:B0-----:R-:W-:Y:S05]  /*11d50*/  @P3 BRA `(.L_x_488) ;  /* 0xfffffffc00443947 */ /* 0x001fea000383ffff */
.L_x_484:
[----:B------:R-:W-:Y:S05]  /*11d60*/  BSYNC B1 ;  /* 0x0000000000017941 */ /* 0x000fea0003800000 */
.L_x_483:
[----:B------:R-:W2:Y:S01]  /*11d70*/  LDL.LU R14, [R1+0x40] ;  /* 0x00004000010e7983 */ /* 0x000ea20000300800 */
[----:B------:R-:W-:Y:S01]  /*11d80*/  LOP3.LUT P1, RZ, R8, 0xff, RZ, 0xc0, !PT ;  /* 0x000000ff08ff7812 */ /* 0x000fe2000782c0ff */
[----:B------:R-:W-:Y:S01]  /*11d90*/  VIADD R6, R6, UR19 ;  /* 0x0000001306067c36 */ /* 0x000fe20008000000 */
[----:B------:R-:W-:Y:S01]  /*11da0*/  ULDC.64 UR8, c[0x0][0x650] ;  /* 0x0001940000087ab9 */ /* 0x000fe20000000a00 */
[----:B------:R-:W3:Y:S01]  /*11db0*/  LDL.LU R12, [R1+0x44] ;  /* 0x00004400010c7983 */ /* 0x000ee20000300800 */
[----:B------:R-:W-:Y:S01]  /*11dc0*/  UISETP.GE.U32.AND UP0, UPT, UR19, 0xf, UPT ;  /* 0x0000000f1300788c */ /* 0x000fe2000bf06070 */
[----:B------:R-:W-:Y:S01]  /*11dd0*/  BSSY B1, `(.L_x_489) ;  /* 0x0000074000017945 */ /* 0x000fe20003800000 */
[----:B------:R-:W-:Y:S01]  /*11de0*/  IMAD.MOV.U32 R9, RZ, RZ, -0x1 ;  /* 0xffffffffff097424 */ /* 0x000fe200078e00ff */
[----:B------:R-:W-:Y:S02]  /*11df0*/  PRMT R4, RZ, 0x7610, R4 ;  /* 0x00007610ff047816 */ /* 0x000fe40000000004 */
[----:B------:R-:W-:-:S02]  /*11e00*/  PRMT R8, RZ, 0x7610, R8 ;  /* 0x00007610ff087816 */ /* 0x000fc40000000008 */
[----:B------:R-:W-:Y:S02]  /*11e10*/  PLOP3.LUT P3, PT, PT, PT, UP0, 0x80, 0x0 ;  /* 0x000000000000781c */ /* 0x000fe40003f6f008 */
[----:B------:R-:W0:Y:S01]  /*11e20*/  @P1 S2R R3, SR_CgaCtaId ;  /* 0x0000000000031919 */ /* 0x000e220000008800 */
[----:B------:R-:W-:-:S04]  /*11e30*/  @P1 MOV R2, 0x400 ;  /* 0x0000040000021802 */ /* 0x000fc80000000f00 */
[----:B0-----:R-:W-:-:S04]  /*11e40*/  @P1 LEA R2, R3, R2, 0x18 ;  /* 0x0000000203021211 */ /* 0x001fc800078ec0ff */
[----:B------:R0:W-:Y:S01]  /*11e50*/  @P1 SYNCS.ARRIVE.TRANS64.A1T0 RZ, [R2+URZ+0x108], RZ ;  /* 0x000108ff02ff19a7 */ /* 0x0001e2000810003f */
[----:B------:R-:W-:Y:S01]  /*11e60*/  ISETP.GT.U32.AND P1, PT, R6, 0xe, PT ;  /* 0x0000000e0600780c */ /* 0x000fe20003f24070 */
[----:B0-----:R-:W-:-:S05]  /*11e70*/  IMAD.U32 R2, RZ, RZ, UR19 ;  /* 0x00000013ff027e24 */ /* 0x001fca000f8e00ff */
[----:B------:R-:W-:Y:S01]  /*11e80*/  ISETP.LT.U32.AND P1, PT, R2, 0xf, P1 ;  /* 0x0000000f0200780c */ /* 0x000fe20000f21070 */
[----:B------:R-:W-:-:S04]  /*11e90*/  IMAD.WIDE.U32 R2, R6, -0x77777777, RZ ;  /* 0x8888888906027825 */ /* 0x000fc800078e00ff */
[----:B------:R-:W-:Y:S01]  /*11ea0*/  IMAD.MOV.U32 R2, RZ, RZ, -0x1 ;  /* 0xffffffffff027424 */ /* 0x000fe200078e00ff */
[----:B------:R-:W-:Y:S02]  /*11eb0*/  SHF.R.U32.HI R5, RZ, 0x3, R3 ;  /* 0x00000003ff057819 */ /* 0x000fe40000011603 */
[----:B------:R-:W-:-:S03]  /*11ec0*/  SEL R3, RZ, 0x1, !P1 ;  /* 0x00000001ff037807 */ /* 0x000fc60004800000 */
[----:B------:R-:W-:Y:S01]  /*11ed0*/  IMAD R6, R5, -0xf, R6 ;  /* 0xfffffff105067824 */ /* 0x000fe200078e0206 */
[----:B------:R-:W-:Y:S01]  /*11ee0*/  LOP3.LUT R0, R0, R3, RZ, 0x3c, !PT ;  /* 0x0000000300007212 */ /* 0x000fe200078e3cff */
[----:B------:R-:W-:-:S03]  /*11ef0*/  IMAD.MOV.U32 R3, RZ, RZ, -0x1 ;  /* 0xffffffffff037424 */ /* 0x000fc600078e00ff */
[----:B------:R-:W-:Y:S02]  /*11f00*/  @P3 LOP3.LUT R0, R0, 0x1, R5, 0x78, !PT ;  /* 0x0000000100003812 */ /* 0x000fe400078e7805 */
[----:B---3--:R-:W-:-:S04]  /*11f10*/  IADD3 R12, P1, R12, UR22, RZ ;  /* 0x000000160c0c7c10 */ /* 0x008fc8000ff3e0ff */
[----:B--2---:R-:W-:Y:S01]  /*11f20*/  IADD3.X R14, R14, UR13, RZ, P1, !PT ;  /* 0x0000000d0e0e7c10 */ /* 0x004fe20008ffe4ff */
[----:B------:R0:W-:Y:S01]  /*11f30*/  STL [R1+0x44], R12 ;  /* 0x0000440c01007387 */ /* 0x0001e20000100800 */
[----:B------:R-:W-:-:S03]  /*11f40*/  ISETP.GE.U32.AND P1, PT, R12, UR8, PT ;  /* 0x000000080c007c0c */ /* 0x000fc6000bf26070 */
[----:B------:R0:W-:Y:S01]  /*11f50*/  STL [R1+0x40], R14 ;  /* 0x0000400e01007387 */ /* 0x0001e20000100800 */
[----:B------:R-:W-:-:S13]  /*11f60*/  ISETP.GE.U32.AND.EX P1, PT, R14, UR9, PT, P1 ;  /* 0x000000090e007c0c */ /* 0x000fda000bf26110 */
[----:B0-----:R-:W-:Y:S05]  /*11f70*/  @P1 BRA `(.L_x_490) ;  /* 0x0000000400641947 */ /* 0x001fea0003800000 */
[----:B------:R-:W0:Y:S01]  /*11f80*/  S2R R7, SR_CTAID.X ;  /* 0x0000000000077919 */ /* 0x000e220000002500 */
[----:B------:R-:W-:Y:S01]  /*11f90*/  ULDC UR7, c[0x0][0x150] ;  /* 0x0000540000077ab9 */ /* 0x000fe20000000800 */
[----:B------:R-:W1:Y:S01]  /*11fa0*/  LDC R4, c[0x0][0x144] ;  /* 0x00005100ff047b82 */ /* 0x000e620000000800 */
[----:B------:R-:W-:Y:S01]  /*11fb0*/  UISETP.NE.AND UP0, UPT, UR39, URZ, UPT ;  /* 0x0000003f2700728c */ /* 0x000fe2000bf05270 */
[----:B------:R-:W2:Y:S01]  /*11fc0*/  S2R R5, SR_CTAID.Y ;  /* 0x0000000000057919 */ /* 0x000ea20000002600 */
[----:B------:R-:W-:Y:S01]  /*11fd0*/  ULDC.64 UR8, c[0x0][0x628] ;  /* 0x00018a0000087ab9 */ /* 0x000fe20000000a00 */
[----:B------:R-:W-:-:S03]  /*11fe0*/  ULDC UR10, c[0x0][0x630] ;  /* 0x00018c00000a7ab9 */ /* 0x000fc60000000800 */
[----:B------:R-:W-:Y:S01]  /*11ff0*/  PLOP3.LUT P1, PT, PT, PT, UP0, 0x80, 0x0 ;  /* 0x000000000000781c */ /* 0x000fe20003f2f008 */
[----:B------:R-:W3:Y:S01]  /*12000*/  LDC R10, c[0x0][0x148] ;  /* 0x00005200ff0a7b82 */ /* 0x000ee20000000800 */
[----:B0-----:R-:W-:Y:S02]  /*12010*/  I2FP.F32.U32 R2, R7 ;  /* 0x0000000700027245 */ /* 0x001fe40000201000 */
[----:B--2---:R-:W-:-:S03]  /*12020*/  I2FP.F32.U32 R3, R5 ;  /* 0x0000000500037245 */ /* 0x004fc60000201000 */
[----:B------:R-:W-:Y:S01]  /*12030*/  FMUL R2, R2, UR7 ;  /* 0x0000000702027c20 */ /* 0x000fe20008400000 */
[----:B------:R-:W-:Y:S02]  /*12040*/  ULDC UR7, c[0x0][0x154] ;  /* 0x0000550000077ab9 */ /* 0x000fe40000000800 */
[----:B------:R-:W-:-:S03]  /*12050*/  FMUL R9, R3, UR7 ;  /* 0x0000000703097c20 */ /* 0x000fc60008400000 */
[----:B------:R-:W0:Y:S08]  /*12060*/  F2I.U32.TRUNC.NTZ R2, R2 ;  /* 0x0000000200027305 */ /* 0x000e30000020f000 */
[----:B------:R-:W2:Y:S01]  /*12070*/  F2I.U32.TRUNC.NTZ R9, R9 ;  /* 0x0000000900097305 */ /* 0x000ea2000020f000 */
[----:B0-----:R-:W-:Y:S02]  /*12080*/  IMAD.MOV R3, RZ, RZ, -R2 ;  /* 0x000000ffff037224 */ /* 0x001fe400078e0a02 */
[----:B------:R-:W-:-:S02]  /*12090*/  IMAD.MOV.U32 R2, RZ, RZ, R12 ;  /* 0x000000ffff027224 */ /* 0x000fc400078e000c */
[----:B-1----:R-:W-:Y:S02]  /*120a0*/  IMAD R7, R4, R3, R7 ;  /* 0x0000000304077224 */ /* 0x002fe400078e0207 */
[----:B--2---:R-:W-:-:S04]  /*120b0*/  IMAD.MOV R3, RZ, RZ, -R9 ;  /* 0x000000ffff037224 */ /* 0x004fc800078e0a09 */
[----:B---3--:R-:W-:Y:S01]  /*120c0*/  @P1 IMAD R7, R10, R3, R5 ;  /* 0x000000030a071224 */ /* 0x008fe200078e0205 */
[----:B------:R-:W-:Y:S01]  /*120d0*/  ISETP.NE.U32.AND P1, PT, RZ, UR8, PT ;  /* 0x00000008ff007c0c */ /* 0x000fe2000bf25070 */
[----:B------:R-:W-:-:S03]  /*120e0*/  IMAD.MOV.U32 R3, RZ, RZ, R14 ;  /* 0x000000ffff037224 */ /* 0x000fc600078e000e */
[----:B------:R-:W-:-:S13]  /*120f0*/  ISETP.NE.AND.EX P1, PT, RZ, UR9, PT, P1 ;  /* 0x00000009ff007c0c */ /* 0x000fda000bf25310 */
[----:B------:R-:W-:Y:S05]  /*12100*/  @!P1 BRA `(.L_x_491) ;  /* 0x0000000000289947 */ /* 0x000fea0003800000 */
[----:B------:R-:W-:Y:S02]  /*12110*/  ULDC UR7, c[0x0][0x634] ;  /* 0x00018d0000077ab9 */ /* 0x000fe40000000800 */
[----:B------:R-:W-:-:S05]  /*12120*/  IADD3 R3, P1, R12, UR7, RZ ;  /* 0x000000070c037c10 */ /* 0x000fca000ff3e0ff */
[----:B------:R-:W-:-:S04]  /*12130*/  IMAD.X R9, RZ, RZ, R14, P1 ;  /* 0x000000ffff097224 */ /* 0x000fc800008e060e */
[----:B------:R-:W-:-:S04]  /*12140*/  IMAD.WIDE.U32 R4, R9, UR8, RZ ;  /* 0x0000000809047c25 */ /* 0x000fc8000f8e00ff */
[----:B------:R-:W-:-:S04]  /*12150*/  IMAD.WIDE.U32 R4, P1, R3, UR9, R4 ;  /* 0x0000000903047c25 */ /* 0x000fc8000f820004 */
[----:B------:R-:W-:-:S04]  /*12160*/  IMAD.WIDE.U32 R2, R3, UR8, RZ ;  /* 0x0000000803027c25 */ /* 0x000fc8000f8e00ff */
[----:B------:R-:W-:Y:S01]  /*12170*/  IMAD.MOV.U32 R2, RZ, RZ, R5 ;  /* 0x000000ffff027224 */ /* 0x000fe200078e0005 */
[----:B------:R-:W-:Y:S01]  /*12180*/  IADD3 RZ, P3, R3, R4, RZ ;  /* 0x0000000403ff7210 */ /* 0x000fe20007f7e0ff */
[----:B------:R-:W-:-:S04]  /*12190*/  IMAD.X R3, RZ, RZ, RZ, P1 ;  /* 0x000000ffff037224 */ /* 0x000fc800008e06ff */
[----:B------:R-:W-:-:S08]  /*121a0*/  IMAD.WIDE.U32.X R2, R9, UR9, R2, P3 ;  /* 0x0000000909027c25 */ /* 0x000fd000098e0402 */
.L_x_491:
[--C-:B------:R-:W-:Y:S01]  /*121b0*/  SHF.R.U64 R9, R2, UR10, R3.reuse ;  /* 0x0000000a02097c19 */ /* 0x100fe20008001203 */
[----:B------:R-:W-:Y:S01]  /*121c0*/  ULDC.64 UR8, c[0x0][0x620] ;  /* 0x0001880000087ab9 */ /* 0x000fe20000000a00 */
[----:B------:R-:W-:Y:S01]  /*121d0*/  SHF.R.U32.HI R2, RZ, UR10, R3 ;  /* 0x0000000aff027c19 */ /* 0x000fe20008011603 */
[----:B------:R-:W-:Y:S01]  /*121e0*/  IMAD.MOV.U32 R3, RZ, RZ, R14 ;  /* 0x000000ffff037224 */ /* 0x000fe200078e000e */
[----:B------:R-:W-:Y:S01]  /*121f0*/  IADD3 R11, P1, RZ, -R9, RZ ;  /* 0x80000009ff0b7210 */ /* 0x000fe20007f3e0ff */
[----:B------:R-:W-:-:S04]  /*12200*/  ULDC UR7, c[0x0][0x618] ;  /* 0x0001860000077ab9 */ /* 0x000fc80000000800 */
[----:B------:R-:W-:-:S04]  /*12210*/  IMAD.X R2, RZ, RZ, ~R2, P1 ;  /* 0x000000ffff027224 */ /* 0x000fc800008e0e02 */
[----:B------:R-:W-:-:S04]  /*12220*/  IMAD R2, R2, UR8, RZ ;  /* 0x0000000802027c24 */ /* 0x000fc8000f8e02ff */
[----:B------:R-:W-:Y:S02]  /*12230*/  IMAD R5, R11, UR9, R2 ;  /* 0x000000090b057c24 */ /* 0x000fe4000f8e0202 */
[----:B------:R-:W-:-:S04]  /*12240*/  IMAD.MOV.U32 R2, RZ, RZ, R12 ;  /* 0x000000ffff027224 */ /* 0x000fc800078e000c */
[----:B------:R-:W-:Y:S01]  /*12250*/  IMAD.WIDE.U32 R2, R11, UR8, R2 ;  /* 0x000000080b027c25 */ /* 0x000fe2000f8e0002 */
[----:B------:R-:W-:Y:S02]  /*12260*/  ULDC.64 UR8, c[0x0][0x640] ;  /* 0x0001900000087ab9 */ /* 0x000fe40000000a00 */
[----:B------:R-:W-:Y:S01]  /*12270*/  ISETP.NE.U32.AND P1, PT, RZ, UR8, PT ;  /* 0x00000008ff007c0c */ /* 0x000fe2000bf25070 */
[----:B------:R-:W-:-:S03]  /*12280*/  IMAD.IADD R3, R3, 0x1, R5 ;  /* 0x0000000103037824 */ /* 0x000fc600078e0205 */
[----:B------:R-:W-:Y:S02]  /*12290*/  ISETP.NE.AND.EX P1, PT, RZ, UR9, PT, P1 ;  /* 0x00000009ff007c0c */ /* 0x000fe4000bf25310 */
[--C-:B------:R-:W-:Y:S02]  /*122a0*/  SHF.R.U64 R10, R2, UR7, R3.reuse ;  /* 0x00000007020a7c19 */ /* 0x100fe40008001203 */
[----:B------:R-:W-:Y:S01]  /*122b0*/  SHF.R.U32.HI R3, RZ, UR7, R3 ;  /* 0x00000007ff037c19 */ /* 0x000fe20008011603 */
[----:B------:R-:W-:-:S03]  /*122c0*/  ULDC UR7, c[0x0][0x608] ;  /* 0x0001820000077ab9 */ /* 0x000fc60000000800 */
[--C-:B------:R-:W-:Y:S02]  /*122d0*/  SHF.R.U64 R12, R10, UR7, R3.reuse ;  /* 0x000000070a0c7c19 */ /* 0x100fe40008001203 */
[----:B------:R-:W-:Y:S01]  /*122e0*/  SHF.R.U32.HI R3, RZ, UR7, R3 ;  /* 0x00000007ff037c19 */ /* 0x000fe20008011603 */
[----:B------:R-:W-:-:S03]  /*122f0*/  ULDC UR7, c[0x0][0x658] ;  /* 0x0001960000077ab9 */ /* 0x000fc60000000800 */
[--C-:B------:R-:W-:Y:S02]  /*12300*/  SHF.R.U64 R11, R12, UR7, R3.reuse ;  /* 0x000000070c0b7c19 */ /* 0x100fe40008001203 */
[----:B------:R-:W-:-:S03]  /*12310*/  SHF.R.U32.HI R13, RZ, UR7, R3 ;  /* 0x00000007ff0d7c19 */ /* 0x000fc60008011603 */
[----:B------:R-:W-:Y:S02]  /*12320*/  IMAD.MOV.U32 R2, RZ, RZ, R11 ;  /* 0x000000ffff027224 */ /* 0x000fe400078e000b */
[----:B------:R-:W-:Y:S01]  /*12330*/  IMAD.MOV.U32 R3, RZ, RZ, R13 ;  /* 0x000000ffff037224 */ /* 0x000fe200078e000d */
[----:B------:R-:W-:Y:S06]  /*12340*/  @!P1 BRA `(.L_x_492) ;  /* 0x0000000000289947 */ /* 0x000fec0003800000 */
        /* <DEDUP_REMOVED lines=10> */
.L_x_492:
[----:B------:R-:W-:Y:S01]  /*123f0*/  ULDC UR7, c[0x0][0x648] ;  /* 0x0001920000077ab9 */ /* 0x000fe20000000800 */
[----:B------:R-:W-:Y:S01]  /*12400*/  LOP3.LUT R12, R12, UR6, RZ, 0xc0, !PT ;  /* 0x000000060c0c7c12 */ /* 0x000fe2000f8ec0ff */
[----:B------:R-:W-:Y:S01]  /*12410*/  UISETP.NE.AND UP0, UPT, UR39, URZ, UPT ;  /* 0x0000003f2700728c */ /* 0x000fe2000bf05270 */
[----:B------:R-:W-:Y:S01]  /*12420*/  SHF.R.U64 R3, R2, UR7, R3 ;  /* 0x0000000702037c19 */ /* 0x000fe20008001203 */
[----:B------:R-:W-:Y:S01]  /*12430*/  ULDC UR7, c[0x0][0x638] ;  /* 0x00018e0000077ab9 */ /* 0x000fe20000000800 */
[----:B------:R-:W-:-:S03]  /*12440*/  LOP3.LUT R4, R10, UR4, RZ, 0xc0, !PT ;  /* 0x000000040a047c12 */ /* 0x000fc6000f8ec0ff */
[----:B------:R-:W-:Y:S01]  /*12450*/  IMAD.MOV R2, RZ, RZ, -R3 ;  /* 0x000000ffff027224 */ /* 0x000fe200078e0a03 */
[----:B------:R-:W-:Y:S01]  /*12460*/  PLOP3.LUT P1, PT, PT, PT, UP0, 0x40, 0x0 ;  /* 0x000000000000781c */ /* 0x000fe20003f2e808 */
[----:B------:R-:W-:Y:S01]  /*12470*/  IMAD R12, R3, UR5, R12 ;  /* 0x00000005030c7c24 */ /* 0x000fe2000f8e020c */
[----:B------:R-:W-:Y:S01]  /*12480*/  PLOP3.LUT P3, PT, PT, PT, UP0, 0x40, 0x0 ;  /* 0x000000000000781c */ /* 0x000fe20003f6e808 */
[----:B------:R-:W-:Y:S01]  /*12490*/  IMAD R11, R2, UR7, R11 ;  /* 0x00000007020b7c24 */ /* 0x000fe2000f8e020b */
[----:B------:R-:W-:Y:S02]  /*124a0*/  ULDC UR7, c[0x0][0x610] ;  /* 0x0001840000077ab9 */ /* 0x000fe40000000800 */
[----:B------:R-:W-:Y:S01]  /*124b0*/  IMAD R7, R12, UR7, R7 ;  /* 0x000000070c077c24 */ /* 0x000fe2000f8e0207 */
[----:B------:R-:W-:Y:S02]  /*124c0*/  ULDC UR7, c[0x0][0x600] ;  /* 0x0001800000077ab9 */ /* 0x000fe40000000800 */
[----:B------:R-:W-:-:S05]  /*124d0*/  IMAD R4, R11, UR7, R4 ;  /* 0x000000070b047c24 */ /* 0x000fca000f8e0204 */
[----:B------:R-:W-:Y:S02]  /*124e0*/  SEL R2, R4, R7, P1 ;  /* 0x0000000704027207 */ /* 0x000fe40000800000 */
[----:B------:R-:W-:Y:S01]  /*124f0*/  SEL R3, R7, R4, P3 ;  /* 0x0000000407037207 */ /* 0x000fe20001800000 */
[----:B------:R-:W-:-:S07]  /*12500*/  IMAD.MOV.U32 R4, RZ, RZ, 0x1 ;  /* 0x00000001ff047424 */ /* 0x000fce00078e00ff */
.L_x_490:
[----:B------:R-:W-:Y:S05]  /*12510*/  BSYNC B1 ;  /* 0x0000000000017941 */ /* 0x000fea0003800000 */
.L_x_489:
[----:B------:R-:W-:-:S13]  /*12520*/  LOP3.LUT P1, RZ, R4, 0xff, RZ, 0xc0, !PT ;  /* 0x000000ff04ff7812 */ /* 0x000fda000782c0ff */
[----:B------:R-:W-:Y:S05]  /*12530*/  @P1 BRA `(.L_x_493) ;  /* 0xfffffff400181947 */ /* 0x000fea000383ffff */
[----:B------:R-:W-:Y:S05]  /*12540*/  BSYNC B0 ;  /* 0x0000000000007941 */ /* 0x000fea0003800000 */
.L_x_481:
[----:B------:R-:W-:-:S03]  /*12550*/  UMOV UR7, 0xffffffff ;  /* 0xffffffff00077882 */ /* 0x000fc60000000000 */
[----:B------:R-:W-:Y:S05]  /*12560*/  BRA.DIV UR7, `(.L_x_494) ;  /* 0x0000000a07a87947 */ /* 0x000fea000b800000 */
[----:B------:R-:W-:-:S13]  /*12570*/  ELECT P6, URZ, PT ;  /* 0x00000000003f782f */ /* 0x000fda00038c0000 */
.L_x_519:
[----:B------:R-:W-:Y:S04]  /*12580*/  BSSY B0, `(.L_x_495) ;  /* 0x000008f000007945 */ /* 0x000fe80003800000 */
[----:B------:R-:W-:Y:S05]  /*12590*/  @!P6 BRA `(.L_x_496) ;  /* 0x000000080034e947 */ /* 0x000fea0003800000 */
[----:B------:R-:W-:-:S04]  /*125a0*/  ULOP3.LUT UR7, UR38, 0x2, URZ, 0xfc, !UPT ;  /* 0x0000000226077892 */ /* 0x000fc8000f8efc3f */
[----:B------:R-:W-:-:S06]  /*125b0*/  UISETP.NE.AND UP0, UPT, UR7, 0x3, UPT ;  /* 0x000000030700788c */ /* 0x000fcc000bf05270 */
[----:B------:R-:W-:-:S13]  /*125c0*/  PLOP3.LUT P0, PT, PT, PT, UP0, 0x80, 0x0 ;  /* 0x000000000000781c */ /* 0x000fda0003f0f008 */
[----:B------:R-:W-:Y:S05]  /*125d0*/  @!P0 BRA `(.L_x_497) ;  /* 0x0000000000048947 */ /* 0x000fea0003800000 */
[----:B------:R-:W-:Y:S01]  /*125e0*/  BPT.TRAP 0x1 ;  /* 0x000000040000795c */ /* 0x000fe20000300000 */
.L_x_497:
[----:B------:R-:W0:Y:S01]  /*125f0*/  S2R R3, SR_CgaCtaId ;  /* 0x0000000000037919 */ /* 0x000e220000008800 */
[----:B------:R-:W-:-:S04]  /*12600*/  MOV R2, 0x400 ;  /* 0x0000040000027802 */ /* 0x000fc80000000f00 */
[----:B0-----:R-:W-:Y:S02]  /*12610*/  LEA R3, R3, R2, 0x18 ;  /* 0x0000000203037211 */ /* 0x001fe400078ec0ff */
[----:B------:R-:W-:-:S03]  /*12620*/  SHF.L.U32 R2, R0, 0x1f, RZ ;  /* 0x0000001f00027819 */ /* 0x000fc600000006ff */
[----:B------:R-:W-:-:S04]  /*12630*/  VIADD R3, R3, 0x78 ;  /* 0x0000007803037836 */ /* 0x000fc80000000000 */
[----:B------:R-:W-:-:S04]  /*12640*/  IMAD R5, R6, 0x8, R3 ;  /* 0x0000000806057824 */ /* 0x000fc800078e0203 */
[----:B------:R-:W0:Y:S02]  /*12650*/  SYNCS.PHASECHK.TRANS64.TRYWAIT P0, [R5+URZ], R2 ;  /* 0x00000002050075a7 */ /* 0x000e24000800017f */
[----:B0-----:R-:W-:Y:S05]  /*12660*/  @!P0 BRA `(.L_x_498) ;  /* 0x0000000800888947 */ /* 0x001fea0003800000 */
.L_x_520:
[----:B------:R-:W-:-:S05]  /*12670*/  VIADD R6, R6, 0x1 ;  /* 0x0000000106067836 */ /* 0x000fca0000000000 */
[----:B------:R-:W-:-:S04]  /*12680*/  ISETP.NE.AND P0, PT, R6, 0xf, PT ;  /* 0x0000000f0600780c */ /* 0x000fc80003f05270 */
[----:B0-----:R-:W-:Y:S02]  /*12690*/  SEL R5, RZ, 0x1, P0 ;  /* 0x00000001ff057807 */ /* 0x001fe40000000000 */
[----:B------:R-:W-:Y:S02]  /*126a0*/  SEL R6, R6, RZ, P0 ;  /* 0x000000ff06067207 */ /* 0x000fe40000000000 */
[----:B------:R-:W-:-:S03]  /*126b0*/  LOP3.LUT R5, R0, R5, RZ, 0x3c, !PT ;  /* 0x0000000500057212 */ /* 0x000fc600078e3cff */
[----:B------:R-:W-:Y:S01]  /*126c0*/  IMAD R7, R6, 0x8, R3 ;  /* 0x0000000806077824 */ /* 0x000fe200078e0203 */
[----:B------:R-:W-:-:S04]  /*126d0*/  SHF.L.U32 R0, R5, 0x1f, RZ ;  /* 0x0000001f05007819 */ /* 0x000fc800000006ff */
[----:B------:R-:W0:Y:S02]  /*126e0*/  SYNCS.PHASECHK.TRANS64.TRYWAIT P0, [R7+URZ], R0 ;  /* 0x00000000070075a7 */ /* 0x000e24000800017f */
[----:B0-----:R-:W-:Y:S05]  /*126f0*/  @!P0 BRA `(.L_x_499) ;  /* 0x0000000800788947 */ /* 0x001fea0003800000 */
.L_x_521:
[----:B0-----:R-:W-:-:S05]  /*12700*/  VIADD R0, R6, 0x1 ;  /* 0x0000000106007836 */ /* 0x001fca0000000000 */
[----:B------:R-:W-:-:S04]  /*12710*/  ISETP.NE.AND P0, PT, R0, 0xf, PT ;  /* 0x0000000f0000780c */ /* 0x000fc80003f05270 */
[----:B------:R-:W-:Y:S02]  /*12720*/  SEL R2, RZ, 0x1, P0 ;  /* 0x00000001ff027807 */ /* 0x000fe40000000000 */
[----:B------:R-:W-:Y:S02]  /*12730*/  SEL R4, R0, RZ, P0 ;  /* 0x000000ff00047207 */ /* 0x000fe40000000000 */
[----:B------:R-:W-:-:S03]  /*12740*/  LOP3.LUT R5, R5, R2, RZ, 0x3c, !PT ;  /* 0x0000000205057212 */ /* 0x000fc600078e3cff */
[----:B------:R-:W-:Y:S01]  /*12750*/  IMAD R7, R4, 0x8, R3 ;  /* 0x0000000804077824 */ /* 0x000fe200078e0203 */
[----:B------:R-:W-:-:S04]  /*12760*/  SHF.L.U32 R0, R5, 0x1f, RZ ;  /* 0x0000001f05007819 */ /* 0x000fc800000006ff */
[----:B------:R-:W0:Y:S02]  /*12770*/  SYNCS.PHASECHK.TRANS64.TRYWAIT P0, [R7+URZ], R0 ;  /* 0x00000000070075a7 */ /* 0x000e24000800017f */
[----:B0-----:R-:W-:Y:S05]  /*12780*/  @!P0 BRA `(.L_x_500) ;  /* 0x0000000800688947 */ /* 0x001fea0003800000 */
.L_x_522:
        /* <DEDUP_REMOVED lines=9> */
.L_x_523:
        /* <DEDUP_REMOVED lines=9> */
.L_x_524:
        /* <DEDUP_REMOVED lines=9> */
.L_x_525:
        /* <DEDUP_REMOVED lines=9> */
.L_x_526:
        /* <DEDUP_REMOVED lines=9> */
.L_x_527:
        /* <DEDUP_REMOVED lines=9> */
.L_x_528:
        /* <DEDUP_REMOVED lines=9> */
.L_x_529:
        /* <DEDUP_REMOVED lines=9> */
.L_x_530:
        /* <DEDUP_REMOVED lines=9> */
.L_x_531:
        /* <DEDUP_REMOVED lines=9> */
.L_x_532:
        /* <DEDUP_REMOVED lines=9> */
.L_x_533:
[----:B0-----:R-:W-:-:S05]  /*12dc0*/  VIADD R0, R4, 0x1 ;  /* 0x0000000104007836 */ /* 0x001fca0000000000 */
[----:B------:R-:W-:-:S04]  /*12dd0*/  ISETP.NE.AND P0, PT, R0, 0xf, PT ;  /* 0x0000000f0000780c */ /* 0x000fc80003f05270 */
[----:B------:R-:W-:Y:S02]  /*12de0*/  SEL R2, RZ, 0x1, P0 ;  /* 0x00000001ff027807 */ /* 0x000fe40000000000 */
[----:B------:R-:W-:Y:S02]  /*12df0*/  SEL R0, R0, RZ, P0 ;  /* 0x000000ff00007207 */ /* 0x000fe40000000000 */
[----:B------:R-:W-:-:S03]  /*12e00*/  LOP3.LUT R2, R5, R2, RZ, 0x3c, !PT ;  /* 0x0000000205027212 */ /* 0x000fc600078e3cff */
[----:B------:R-:W-:Y:S01]  /*12e10*/  IMAD R3, R0, 0x8, R3 ;  /* 0x0000000800037824 */ /* 0x000fe200078e0203 */
[----:B------:R-:W-:-:S07]  /*12e20*/  SHF.L.U32 R0, R2, 0x1f, RZ ;  /* 0x0000001f02007819 */ /* 0x000fce00000006ff */
.L_x_512:
[----:B0-----:R0:W1:Y:S02]  /*12e30*/  SYNCS.PHASECHK.TRANS64.TRYWAIT P0, [R3+URZ], R0 ;  /* 0x00000000030075a7 */ /* 0x001064000800017f */
[----:B-1----:R-:W-:Y:S05]  /*12e40*/  @!P0 NANOSLEEP.SYNCS 0x989680 ;  /* 0x009896800000895d */ /* 0x002fea0003900000 */
[----:B------:R-:W1:Y:S02]  /*12e50*/  @!P0 SYNCS.PHASECHK.TRANS64 P0, [R3+URZ], R0 ;  /* 0x00000000030085a7 */ /* 0x000e64000800007f */
[----:B-1----:R-:W-:Y:S05]  /*12e60*/  @!P0 BRA `(.L_x_512) ;  /* 0xfffffffc00f08947 */ /* 0x002fea000383ffff */
.L_x_496:
[----:B------:R-:W-:Y:S05]  /*12e70*/  BSYNC B0 ;  /* 0x0000000000007941 */ /* 0x000fea0003800000 */
.L_x_495:
[----:B------:R-:W-:Y:S05]  /*12e80*/  EXIT ;  /* 0x000000000000794d */ /* 0x000fea0003800000 */
.L_x_18:
[----:B-1----:R1:W4:Y:S02]  /*12e90*/  SYNCS.PHASECHK.TRANS64.TRYWAIT P1, [R3+URZ], R0 ;  /* 0x00000000030075a7 */ /* 0x002324000802017f */
[----:B----4-:R-:W-:Y:S05]  /*12ea0*/  @!P1 NANOSLEEP.SYNCS 0x989680 ;  /* 0x009896800000995d */ /* 0x010fea0003900000 */
[----:B------:R-:W4:Y:S02]  /*12eb0*/  @!P1 SYNCS.PHASECHK.TRANS64 P1, [R3+URZ], R0 ;  /* 0x00000000030095a7 */ /* 0x000f24000802007f */
[----:B----4-:R-:W-:Y:S05]  /*12ec0*/  @!P1 BRA `(.L_x_18) ;  /* 0xfffffffc00f09947 */ /* 0x010fea000383ffff */
[----:B------:R-:W-:Y:S05]  /*12ed0*/  BRA `(.L_x_17) ;  /* 0xfffffee400b47947 */ /* 0x000fea000383ffff */
.L_x_23:
[----:B-1----:R-:W-:-:S04]  /*12ee0*/  IMAD.U32 R5, RZ, RZ, UR4 ;  /* 0x00000004ff057e24 */ /* 0x002fc8000f8e00ff */
[----:B------:R1:W2:Y:S03]  /*12ef0*/  SYNCS.PHASECHK.TRANS64.TRYWAIT P1, [R5+URZ], R4 ;  /* 0x00000004050075a7 */ /* 0x0002a6000802017f */
[----:B--2---:R-:W-:Y:S05]  /*12f00*/  @!P1 NANOSLEEP.SYNCS 0x989680 ;  /* 0x009896800000995d */ /* 0x004fea0003900000 */
[----:B------:R-:W2:Y:S02]  /*12f10*/  @!P1 SYNCS.PHASECHK.TRANS64 P1, [R5+URZ], R4 ;  /* 0x00000004050095a7 */ /* 0x000ea4000802007f */
[----:B--2---:R-:W-:Y:S05]  /*12f20*/  @!P1 BRA `(.L_x_23) ;  /* 0xfffffffc00ec9947 */ /* 0x004fea000383ffff */
[----:B------:R-:W-:Y:S05]  /*12f30*/  BRA `(.L_x_22) ;  /* 0xfffffeec008c7947 */ /* 0x000fea000383ffff */
.L_x_482:
[----:B------:R-:W-:Y:S01]  /*12f40*/  BSSY B1, `(.L_x_513) ;  /* 0x0000006000017945 */ /* 0x000fe20003800000 */
[----:B------:R-:W-:-:S07]  /*12f50*/  IMAD.MOV.U32 R15, RZ, RZ, -0x1 ;  /* 0xffffffffff0f7424 */ /* 0x000fce00078e00ff */
[----:B------:R-:W-:Y:S05]  /*12f60*/  WARPSYNC.COLLECTIVE R15, `(.L_x_514) ;  /* 0x000000000f0c7348 */ /* 0x000fea0003c00000 */
[----:B------:R-:W-:Y:S02]  /*12f70*/  ELECT P6, UR62, PT ;  /* 0x00000000003e782f */ /* 0x000fe400038c0000 */
[----:B------:R-:W-:Y:S01]  /*12f80*/  MOV R14, UR62 ;  /* 0x0000003e000e7c02 */ /* 0x000fe20008000f00 */
[----:B------:R-:W-:Y:S10]  /*12f90*/  ENDCOLLECTIVE ;  /* 0x000000000000791b */ /* 0x000ff40003800000 */
.L_x_514:
[----:B------:R-:W-:Y:S05]  /*12fa0*/  BSYNC B1 ;  /* 0x0000000000017941 */ /* 0x000fea0003800000 */
.L_x_513:
[----:B------:R-:W-:Y:S05]  /*12fb0*/  BRA `(.L_x_515) ;  /* 0xffffffe800847947 */ /* 0x000fea000383ffff */
.L_x_485:
[----:B-1----:R1:W2:Y:S02]  /*12fc0*/  SYNCS.PHASECHK.TRANS64.TRYWAIT P1, [R12+URZ+0x78], R7 ;  /* 0x000078070c0075a7 */ /* 0x0022a4000802017f */
[----:B--2---:R-:W-:Y:S05]  /*12fd0*/  @!P1 NANOSLEEP.SYNCS 0x989680 ;  /* 0x009896800000995d */ /* 0x004fea0003900000 */
[----:B------:R-:W2:Y:S02]  /*12fe0*/  @!P1 SYNCS.PHASECHK.TRANS64 P1, [R12+URZ+0x78], R7 ;  /* 0x000078070c0095a7 */ /* 0x000ea4000802007f */
[----:B--2---:R-:W-:Y:S05]  /*12ff0*/  @!P1 BRA `(.L_x_485) ;  /* 0xfffffffc00f09947 */ /* 0x004fea000383ffff */
[----:B------:R-:W-:Y:S05]  /*13000*/  BRA `(.L_x_516) ;  /* 0xffffffe800b87947 */ /* 0x000fea000383ffff */
.L_x_494:
[----:B------:R-:W-:Y:S01]  /*13010*/  BSSY B0, `(.L_x_517) ;  /* 0x0000006000007945 */ /* 0x000fe20003800000 */
[----:B------:R-:W-:-:S07]  /*13020*/  IMAD.MOV.U32 R15, RZ, RZ, -0x1 ;  /* 0xffffffffff0f7424 */ /* 0x000fce00078e00ff */
[----:B------:R-:W-:Y:S05]  /*13030*/  WARPSYNC.COLLECTIVE R15, `(.L_x_518) ;  /* 0x000000000f0c7348 */ /* 0x000fea0003c00000 */
[----:B------:R-:W-:Y:S02]  /*13040*/  ELECT P6, UR62, PT ;  /* 0x00000000003e782f */ /* 0x000fe400038c0000 */
[----:B------:R-:W-:Y:S01]  /*13050*/  MOV R14, UR62 ;  /* 0x0000003e000e7c02 */ /* 0x000fe20008000f00 */
[----:B------:R-:W-:Y:S10]  /*13060*/  ENDCOLLECTIVE ;  /* 0x000000000000791b */ /* 0x000ff40003800000 */
.L_x_518:
[----:B------:R-:W-:Y:S05]  /*13070*/  BSYNC B0 ;  /* 0x0000000000007941 */ /* 0x000fea0003800000 */
.L_x_517:
[----:B------:R-:W-:Y:S05]  /*13080*/  BRA `(.L_x_519) ;  /* 0xfffffff4003c7947 */ /* 0x000fea000383ffff */
.L_x_498:
[----:B0-----:R0:W1:Y:S02]  /*13090*/  SYNCS.PHASECHK.TRANS64.TRYWAIT P0, [R5+URZ], R2 ;  /* 0x00000002050075a7 */ /* 0x001064000800017f */
[----:B-1----:R-:W-:Y:S05]  /*130a0*/  @!P0 NANOSLEEP.SYNCS 0x989680 ;  /* 0x009896800000895d */ /* 0x002fea0003900000 */
[----:B------:R-:W1:Y:S02]  /*130b0*/  @!P0 SYNCS.PHASECHK.TRANS64 P0, [R5+URZ], R2 ;  /* 0x00000002050085a7 */ /* 0x000e64000800007f */
[----:B-1----:R-:W-:Y:S05]  /*130c0*/  @!P0 BRA `(.L_x_498) ;  /* 0xfffffffc00f08947 */ /* 0x002fea000383ffff */
[----:B------:R-:W-:Y:S05]  /*130d0*/  BRA `(.L_x_520) ;  /* 0xfffffff400647947 */ /* 0x000fea000383ffff */
.L_x_499:
[----:B0-----:R0:W1:Y:S02]  /*130e0*/  SYNCS.PHASECHK.TRANS64.TRYWAIT P0, [R7+URZ], R0 ;  /* 0x00000000070075a7 */ /* 0x001064000800017f */
[----:B-1----:R-:W-:Y:S05]  /*130f0*/  @!P0 NANOSLEEP.SYNCS 0x989680 ;  /* 0x009896800000895d */ /* 0x002fea0003900000 */
[----:B------:R-:W1:Y:S02]  /*13100*/  @!P0 SYNCS.PHASECHK.TRANS64 P0, [R7+URZ], R0 ;  /* 0x00000000070085a7 */ /* 0x000e64000800007f */
[----:B-1----:R-:W-:Y:S05]  /*13110*/  @!P0 BRA `(.L_x_499) ;  /* 0xfffffffc00f08947 */ /* 0x002fea000383ffff */
[----:B------:R-:W-:Y:S05]  /*13120*/  BRA `(.L_x_521) ;  /* 0xfffffff400747947 */ /* 0x000fea000383ffff */
.L_x_500:
[----:B0-----:R0:W1:Y:S02]  /*13130*/  SYNCS.PHASECHK.TRANS64.TRYWAIT P0, [R7+URZ], R0 ;  /* 0x00000000070075a7 */ /* 0x001064000800017f */
[----:B-1----:R-:W-:Y:S05]  /*13140*/  @!P0 NANOSLEEP.SYNCS 0x989680 ;  /* 0x009896800000895d */ /* 0x002fea0003900000 */
[----:B------:R-:W1:Y:S02]  /*13150*/  @!P0 SYNCS.PHASECHK.TRANS64 P0, [R7+URZ], R0 ;  /* 0x00000000070085a7 */ /* 0x000e64000800007f */
[----:B-1----:R-:W-:Y:S05]  /*13160*/  @!P0 BRA `(.L_x_500) ;  /* 0xfffffffc00f08947 */ /* 0x002fea000383ffff */
[----:B------:R-:W-:Y:S05]  /*13170*/  BRA `(.L_x_522) ;  /* 0xfffffff400847947 */ /* 0x000fea000383ffff */
.L_x_501:
[----:B0-----:R0:W1:Y:S02]  /*13180*/  SYNCS.PHASECHK.TRANS64.TRYWAIT P0, [R7+URZ], R0 ;  /* 0x00000000070075a7 */ /* 0x001064000800017f */
[----:B-1----:R-:W-:Y:S05]  /*13190*/  @!P0 NANOSLEEP.SYNCS 0x989680 ;  /* 0x009896800000895d */ /* 0x002fea0003900000 */
[----:B------:R-:W1:Y:S02]  /*131a0*/  @!P0 SYNCS.PHASECHK.TRANS64 P0, [R7+URZ], R0 ;  /* 0x00000000070085a7 */ /* 0x000e64000800007f */
[----:B-1----:R-:W-:Y:S05]  /*131b0*/  @!P0 BRA `(.L_x_501) ;  /* 0xfffffffc00f08947 */ /* 0x002fea000383ffff */
[----:B------:R-:W-:Y:S05]  /*131c0*/  BRA `(.L_x_523) ;  /* 0xfffffff400947947 */ /* 0x000fea000383ffff */
.L_x_502:
[----:B0-----:R0:W1:Y:S02]  /*131d0*/  SYNCS.PHASECHK.TRANS64.TRYWAIT P0, [R7+URZ], R0 ;  /* 0x00000000070075a7 */ /* 0x001064000800017f */
[----:B-1----:R-:W-:Y:S05]  /*131e0*/  @!P0 NANOSLEEP.SYNCS 0x989680 ;  /* 0x009896800000895d */ /* 0x002fea0003900000 */
[----:B------:R-:W1:Y:S02]  /*131f0*/  @!P0 SYNCS.PHASECHK.TRANS64 P0, [R7+URZ], R0 ;  /* 0x00000000070085a7 */ /* 0x000e64000800007f */
[----:B-1----:R-:W-:Y:S05]  /*13200*/  @!P0 BRA `(.L_x_502) ;  /* 0xfffffffc00f08947 */ /* 0x002fea000383ffff */
[----:B------:R-:W-:Y:S05]  /*13210*/  BRA `(.L_x_524) ;  /* 0xfffffff400a47947 */ /* 0x000fea000383ffff */
.L_x_503:
[----:B0-----:R0:W1:Y:S02]  /*13220*/  SYNCS.PHASECHK.TRANS64.TRYWAIT P0, [R7+URZ], R0 ;  /* 0x00000000070075a7 */ /* 0x001064000800017f */
[----:B-1----:R-:W-:Y:S05]  /*13230*/  @!P0 NANOSLEEP.SYNCS 0x989680 ;  /* 0x009896800000895d */ /* 0x002fea0003900000 */
[----:B------:R-:W1:Y:S02]  /*13240*/  @!P0 SYNCS.PHASECHK.TRANS64 P0, [R7+URZ], R0 ;  /* 0x00000000070085a7 */ /* 0x000e64000800007f */
[----:B-1----:R-:W-:Y:S05]  /*13250*/  @!P0 BRA `(.L_x_503) ;  /* 0xfffffffc00f08947 */ /* 0x002fea000383ffff */
[----:B------:R-:W-:Y:S05]  /*13260*/  BRA `(.L_x_525) ;  /* 0xfffffff400b47947 */ /* 0x000fea000383ffff */
.L_x_504:
[----:B0-----:R0:W1:Y:S02]  /*13270*/  SYNCS.PHASECHK.TRANS64.TRYWAIT P0, [R7+URZ], R0 ;  /* 0x00000000070075a7 */ /* 0x001064000800017f */
[----:B-1----:R-:W-:Y:S05]  /*13280*/  @!P0 NANOSLEEP.SYNCS 0x989680 ;  /* 0x009896800000895d */ /* 0x002fea0003900000 */
[----:B------:R-:W1:Y:S02]  /*13290*/  @!P0 SYNCS.PHASECHK.TRANS64 P0, [R7+URZ], R0 ;  /* 0x00000000070085a7 */ /* 0x000e64000800007f */
[----:B-1----:R-:W-:Y:S05]  /*132a0*/  @!P0 BRA `(.L_x_504) ;  /* 0xfffffffc00f08947 */ /* 0x002fea000383ffff */
[----:B------:R-:W-:Y:S05]  /*132b0*/  BRA `(.L_x_526) ;  /* 0xfffffff400c47947 */ /* 0x000fea000383ffff */
.L_x_505:
[----:B0-----:R0:W1:Y:S02]  /*132c0*/  SYNCS.PHASECHK.TRANS64.TRYWAIT P0, [R7+URZ], R0 ;  /* 0x00000000070075a7 */ /* 0x001064000800017f */
[----:B-1----:R-:W-:Y:S05]  /*132d0*/  @!P0 NANOSLEEP.SYNCS 0x989680 ;  /* 0x009896800000895d */ /* 0x002fea0003900000 */
[----:B------:R-:W1:Y:S02]  /*132e0*/  @!P0 SYNCS.PHASECHK.TRANS64 P0, [R7+URZ], R0 ;  /* 0x00000000070085a7 */ /* 0x000e64000800007f */
[----:B-1----:R-:W-:Y:S05]  /*132f0*/  @!P0 BRA `(.L_x_505) ;  /* 0xfffffffc00f08947 */ /* 0x002fea000383ffff */
[----:B------:R-:W-:Y:S05]  /*13300*/  BRA `(.L_x_527) ;  /* 0xfffffff400d47947 */ /* 0x000fea000383ffff */
.L_x_506:
[----:B0-----:R0:W1:Y:S02]  /*13310*/  SYNCS.PHASECHK.TRANS64.TRYWAIT P0, [R7+URZ], R0 ;  /* 0x00000000070075a7 */ /* 0x001064000800017f */
[----:B-1----:R-:W-:Y:S05]  /*13320*/  @!P0 NANOSLEEP.SYNCS 0x989680 ;  /* 0x009896800000895d */ /* 0x002fea0003900000 */
[----:B------:R-:W1:Y:S02]  /*13330*/  @!P0 SYNCS.PHASECHK.TRANS64 P0, [R7+URZ], R0 ;  /* 0x00000000070085a7 */ /* 0x000e64000800007f */
[----:B-1----:R-:W-:Y:S05]  /*13340*/  @!P0 BRA `(.L_x_506) ;  /* 0xfffffffc00f08947 */ /* 0x002fea000383ffff */
[----:B------:R-:W-:Y:S05]  /*13350*/  BRA `(.L_x_528) ;  /* 0xfffffff400e47947 */ /* 0x000fea000383ffff */
.L_x_507:
[----:B0-----:R0:W1:Y:S02]  /*13360*/  SYNCS.PHASECHK.TRANS64.TRYWAIT P0, [R7+URZ], R0 ;  /* 0x00000000070075a7 */ /* 0x001064000800017f */
[----:B-1----:R-:W-:Y:S05]  /*13370*/  @!P0 NANOSLEEP.SYNCS 0x989680 ;  /* 0x009896800000895d */ /* 0x002fea0003900000 */
[----:B------:R-:W1:Y:S02]  /*13380*/  @!P0 SYNCS.PHASECHK.TRANS64 P0, [R7+URZ], R0 ;  /* 0x00000000070085a7 */ /* 0x000e64000800007f */
[----:B-1----:R-:W-:Y:S05]  /*13390*/  @!P0 BRA `(.L_x_507) ;  /* 0xfffffffc00f08947 */ /* 0x002fea000383ffff */
[----:B------:R-:W-:Y:S05]  /*133a0*/  BRA `(.L_x_529) ;  /* 0xfffffff400f47947 */ /* 0x000fea000383ffff */
.L_x_508:
[----:B0-----:R0:W1:Y:S02]  /*133b0*/  SYNCS.PHASECHK.TRANS64.TRYWAIT P0, [R7+URZ], R0 ;  /* 0x00000000070075a7 */ /* 0x001064000800017f */
[----:B-1----:R-:W-:Y:S05]  /*133c0*/  @!P0 NANOSLEEP.SYNCS 0x989680 ;  /* 0x009896800000895d */ /* 0x002fea0003900000 */
[----:B------:R-:W1:Y:S02]  /*133d0*/  @!P0 SYNCS.PHASECHK.TRANS64 P0, [R7+URZ], R0 ;  /* 0x00000000070085a7 */ /* 0x000e64000800007f */
[----:B-1----:R-:W-:Y:S05]  /*133e0*/  @!P0 BRA `(.L_x_508) ;  /* 0xfffffffc00f08947 */ /* 0x002fea000383ffff */
[----:B------:R-:W-:Y:S05]  /*133f0*/  BRA `(.L_x_530) ;  /* 0xfffffff800047947 */ /* 0x000fea000383ffff */
.L_x_509:
[----:B0-----:R0:W1:Y:S02]  /*13400*/  SYNCS.PHASECHK.TRANS64.TRYWAIT P0, [R7+URZ], R0 ;  /* 0x00000000070075a7 */ /* 0x001064000800017f */
[----:B-1----:R-:W-:Y:S05]  /*13410*/  @!P0 NANOSLEEP.SYNCS 0x989680 ;  /* 0x009896800000895d */ /* 0x002fea0003900000 */
[----:B------:R-:W1:Y:S02]  /*13420*/  @!P0 SYNCS.PHASECHK.TRANS64 P0, [R7+URZ], R0 ;  /* 0x00000000070085a7 */ /* 0x000e64000800007f */
[----:B-1----:R-:W-:Y:S05]  /*13430*/  @!P0 BRA `(.L_x_509) ;  /* 0xfffffffc00f08947 */ /* 0x002fea000383ffff */
[----:B------:R-:W-:Y:S05]  /*13440*/  BRA `(.L_x_531) ;  /* 0xfffffff800147947 */ /* 0x000fea000383ffff */
.L_x_510:
[----:B0-----:R0:W1:Y:S02]  /*13450*/  SYNCS.PHASECHK.TRANS64.TRYWAIT P0, [R7+URZ], R0 ;  /* 0x00000000070075a7 */ /* 0x001064000800017f */
[----:B-1----:R-:W-:Y:S05]  /*13460*/  @!P0 NANOSLEEP.SYNCS 0x989680 ;  /* 0x009896800000895d */ /* 0x002fea0003900000 */
[----:B------:R-:W1:Y:S02]  /*13470*/  @!P0 SYNCS.PHASECHK.TRANS64 P0, [R7+URZ], R0 ;  /* 0x00000000070085a7 */ /* 0x000e64000800007f */
[----:B-1----:R-:W-:Y:S05]  /*13480*/  @!P0 BRA `(.L_x_510) ;  /* 0xfffffffc00f08947 */ /* 0x002fea000383ffff */
[----:B------:R-:W-:Y:S05]  /*13490*/  BRA `(.L_x_532) ;  /* 0xfffffff800247947 */ /* 0x000fea000383ffff */
.L_x_511:
[----:B0-----:R0:W1:Y:S02]  /*134a0*/  SYNCS.PHASECHK.TRANS64.TRYWAIT P0, [R7+URZ], R0 ;  /* 0x00000000070075a7 */ /* 0x001064000800017f */
[----:B-1----:R-:W-:Y:S05]  /*134b0*/  @!P0 NANOSLEEP.SYNCS 0x989680 ;  /* 0x009896800000895d */ /* 0x002fea0003900000 */
[----:B------:R-:W1:Y:S02]  /*134c0*/  @!P0 SYNCS.PHASECHK.TRANS64 P0, [R7+URZ], R0 ;  /* 0x00000000070085a7 */ /* 0x000e64000800007f */
[----:B-1----:R-:W-:Y:S05]  /*134d0*/  @!P0 BRA `(.L_x_511) ;  /* 0xfffffffc00f08947 */ /* 0x002fea000383ffff */
[----:B------:R-:W-:Y:S05]  /*134e0*/  BRA `(.L_x_533) ;  /* 0xfffffff800347947 */ /* 0x000fea000383ffff */
.L_x_534:
[----:B------:R-:W-:-:S00]  /*134f0*/  BRA `(.L_x_534) ;  /* 0xfffffffc00fc7947 */ /* 0x000fc0000383ffff */
[----:B------:R-:W-:-:S00]  /*13500*/  NOP ;  /* 0x0000000000007918 */ /* 0x000fc00000000000 */
[----:B------:R-:W-:-:S00]  /*13510*/  NOP ;  /* 0x0000000000007918 */ /* 0x000fc00000000000 */
[----:B------:R-:W-:-:S00]  /*13520*/  NOP ;  /* 0x0000000000007918 */ /* 0x000fc00000000000 */
[----:B------:R-:W-:-:S00]  /*13530*/  NOP ;  /* 0x0000000000007918 */ /* 0x000fc00000000000 */
[----:B------:R-:W-:-:S00]  /*13540*/  NOP ;  /* 0x0000000000007918 */ /* 0x000fc00000000000 */
[----:B------:R-:W-:-:S00]  /*13550*/  NOP ;  /* 0x0000000000007918 */ /* 0x000fc00000000000 */
[----:B------:R-:W-:-:S00]  /*13560*/  NOP ;  /* 0x0000000000007918 */ /* 0x000fc00000000000 */
[----:B------:R-:W-:-:S00]  /*13570*/  NOP ;  /* 0x0000000000007918 */ /* 0x000fc00000000000 */
.L_x_535:


//--------------------- .nv.global.init           --------------------------
	.section	.nv.global.init,"aw",@progbits
.nv.global.init:
	.type		$str$22,@object
	.size		$str$22,($str$23 - $str$22)
$str$22:
        /*0000*/ 	.byte	0x6b, 0x5f, 0x74, 0x69, 0x6c, 0x65, 0x5f, 0x63, 0x6f, 0x75, 0x6e, 0x74, 0x20, 0x3e, 0x3d, 0x20
        /*0010*/ 	.byte	0x31, 0x00
	.type		$str$23,@object
	.size		$str$23,(__unnamed_1 - $str$23)
$str$23:
        /*0012*/ 	.byte	0x2f, 0x74, 0x6d, 0x70, 0x2f, 0x63, 0x75, 0x74, 0x6c, 0x61, 0x73, 0x73, 0x5f, 0x73, 0x77, 0x65
        /*0022*/ 	.byte	0x65, 0x70, 0x5f, 0x73, 0x72, 0x63, 0x2f, 0x69, 0x6e, 0x63, 0x6c, 0x75, 0x64, 0x65, 0x2f, 0x63
        /*0032*/ 	.byte	0x75, 0x74, 0x6c, 0x61, 0x73, 0x73, 0x2f, 0x67, 0x65, 0x6d, 0x6d, 0x2f, 0x63, 0x6f, 0x6c, 0x6c
        /*0042*/ 	.byte	0x65, 0x63, 0x74, 0x69, 0x76, 0x65, 0x2f, 0x73, 0x6d, 0x39, 0x30, 0x5f, 0x6d, 0x6d, 0x61, 0x5f
        /*0052*/ 	.byte	0x74, 0x6d, 0x61, 0x5f, 0x67, 0x6d, 0x6d, 0x61, 0x5f, 0x73, 0x73, 0x5f, 0x77, 0x61, 0x72, 0x70
        /*0062*/ 	.byte	0x73, 0x70, 0x65, 0x63, 0x69, 0x61, 0x6c, 0x69, 0x7a, 0x65, 0x64, 0x2e, 0x68, 0x70, 0x70, 0x00
	.type		__unnamed_1,@object
	.size		__unnamed_1,(.L_0 - __unnamed_1)
__unnamed_1:
        /* <DEDUP_REMOVED lines=181> */
        /*0bc2*/ 	.byte	0x6e, 0x74, 0x69, 0x74, 0x79, 0x5d, 0x00
.L_0:


//--------------------- .nv.shared._ZN7cutlass13device_kernelINS_4gemm6kernel13GemmUniversalIN4cute5tupleIJiiiiEEENS1_10collective13CollectiveMmaINS1_34MainloopSm90TmaGmmaWarpSpecializedILi15ENS5_IJNS4_1CILi1EEESB_SB_EEENS1_35KernelTmaWarpSpecializedCooperativeEEENS5_IJNSA_ILi256EEENSA_ILi224EEENSA_ILi16EEEEEENS_10bfloat16_tENS5_IJlSB_lEEESJ_SK_NS4_8TiledMMAINS4_8MMA_AtomIJNS4_4SM904GMMA27MMA_64x32x16_F32BF16BF16_SSILNSO_5MajorE0ELSQ_0ELNSO_7ScaleInE1ELSR_1EEEEEENS4_6LayoutINS5_IJNSA_ILi2EEESB_SB_EEENS5_IJSB_NSA_ILi0EEESX_EEEEENS5_IJNS4_10UnderscoreES10_S10_EEEEENS4_13SM90_TMA_LOADENS4_14ComposedLayoutINS4_7SwizzleILi1ELi4ELi3EEENS4_18smem_ptr_flag_bitsILi16EEENSU_INS5_IJNSA_ILi8EEESH_EEENS5_IJSH_SB_EEEEEEEvNS4_8identityES13_S1D_vS1E_EENS_8epilogue10collective6detail29Sm90TmaWarpSpecializedAdapterINS1H_15DefaultEpilogueISJ_SK_SK_NS1G_6thread17LinearCombinationISJ_Li1EffLNS1L_9ScaleType4KindE0ELNS_15FloatRoundStyleE2ESJ_EENS1_15EpilogueDefaultEEEEEvvEEEEvNT_6ParamsE --------------------------
	.section	.nv.shared._ZN7cutlass13device_kernelINS_4gemm6kernel13GemmUniversalIN4cute5tupleIJiiiiEEENS1_10collective13CollectiveMmaINS1_34MainloopSm90TmaGmmaWarpSpecializedILi15ENS5_IJNS4_1CILi1EEESB_SB_EEENS1_35KernelTmaWarpSpecializedCooperativeEEENS5_IJNSA_ILi256EEENSA_ILi224EEENSA_ILi16EEEEEENS_10bfloat16_tENS5_IJlSB_lEEESJ_SK_NS4_8TiledMMAINS4_8MMA_AtomIJNS4_4SM904GMMA27MMA_64x32x16_F32BF16BF16_SSILNSO_5MajorE0ELSQ_0ELNSO_7ScaleInE1ELSR_1EEEEEENS4_6LayoutINS5_IJNSA_ILi2EEESB_SB_EEENS5_IJSB_NSA_ILi0EEESX_EEEEENS5_IJNS4_10UnderscoreES10_S10_EEEEENS4_13SM90_TMA_LOADENS4_14ComposedLayoutINS4_7SwizzleILi1ELi4ELi3EEENS4_18smem_ptr_flag_bitsILi16EEENSU_INS5_IJNSA_ILi8EEESH_EEENS5_IJSH_SB_EEEEEEEvNS4_8identityES13_S1D_vS1E_EENS_8epilogue10collective6detail29Sm90TmaWarpSpecializedAdapterINS1H_15DefaultEpilogueISJ_SK_SK_NS1G_6thread17LinearCombinationISJ_Li1EffLNS1L_9ScaleType4KindE0ELNS_15FloatRoundStyleE2ESJ_EENS1_15EpilogueDefaultEEEEEvvEEEEvNT_6ParamsE,"aw",@nobits
	.sectionflags	@""
	.align	16
	.zero		1024


//--------------------- .nv.shared.reserved.0     --------------------------
	.section	.nv.shared.reserved.0,"aw",@nobits
	.weak		__nv_reservedSMEM_offset_0_alias
	.size		__nv_reservedSMEM_offset_0_alias, 0, 0
	.other		__nv_reservedSMEM_offset_0_alias,@"STO_CUDA_RESERVED_SHARED STV_DEFAULT"
__nv_reservedSMEM_offset_0_alias:
	.zero		0


//--------------------- .nv.global                --------------------------
	.section	.nv.global,"aw",@nobits
.nv.global:
	.type		_ZN39_INTERNAL_499229ba_4_k_cu_3ced0075_59774cute1_E,@object
	.size		_ZN39_INTERNAL_499229ba_4_k_cu_3ced0075_59774cute1_E,(_ZN39_INTERNAL_499229ba_4_k_cu_3ced0075_59774cuda3std3__45__cpo6cbeginE - _ZN39_INTERNAL_499229ba_4_k_cu_3ced0075_59774cute1_E)
_ZN39_INTERNAL_499229ba_4_k_cu_3ced0075_59774cute1_E:
	.zero		1
	.type		_ZN39_INTERNAL_499229ba_4_k_cu_3ced0075_59774cuda3std3__45__cpo6cbeginE,@object
	.size		_ZN39_INTERNAL_499229ba_4_k_cu_3ced0075_59774cuda3std3__45__cpo6cbeginE,(_ZN39_INTERNAL_499229ba_4_k_cu_3ced0075_59774cuda3std3__48in_placeE - _ZN39_INTERNAL_499229ba_4_k_cu_3ced0075_59774cuda3std3__45__cpo6cbeginE)
_ZN39_INTERNAL_499229ba_4_k_cu_3ced0075_59774cuda3std3__45__cpo6cbeginE:
	.zero		1
	.type		_ZN39_INTERNAL_499229ba_4_k_cu_3ced0075_59774cuda3std3__48in_placeE,@object
	.size		_ZN39_INTERNAL_499229ba_4_k_cu_3ced0075_59774cuda3std3__48in_placeE,(_ZN39_INTERNAL_499229ba_4_k_cu_3ced0075_59774cuda3std6ranges3__45__cpo9iter_moveE - _ZN39_INTERNAL_499229ba_4_k_cu_3ced0075_59774cuda3std3__48in_placeE)
_ZN39_INTERNAL_499229ba_4_k_cu_3ced0075_59774cuda3std3__48in_placeE:
	.zero		1
	.type		_ZN39_INTERNAL_499229ba_4_k_cu_3ced0075_59774cuda3std6ranges3__45__cpo9iter_moveE,@object
	.size		_ZN39_INTERNAL_499229ba_4_k_cu_3ced0075_59774cuda3std6ranges3__45__cpo9iter_moveE,(_ZN39_INTERNAL_499229ba_4_k_cu_3ced0075_59774cuda3std3__45__cpo5beginE - _ZN39_INTERNAL_499229ba_4_k_cu_3ced0075_59774cuda3std6ranges3__45__cpo9iter_moveE)
_ZN39_INTERNAL_499229ba_4_k_cu_3ced0075_59774cuda3std6ranges3__45__cpo9iter_moveE:
	.zero		1
	.type		_ZN39_INTERNAL_499229ba_4_k_cu_3ced0075_59774cuda3std3__45__cpo5beginE,@object
	.size		_ZN39_INTERNAL_499229ba_4_k_cu_3ced0075_59774cuda3std3__45__cpo5beginE,(_ZN39_INTERNAL_499229ba_4_k_cu_3ced0075_59774cuda3std3__441_GLOBAL__N__499229ba_4_k_cu_3ced0075_59776ignoreE - _ZN39_INTERNAL_499229ba_4_k_cu_3ced0075_59774cuda3std3__45__cpo5beginE)
_ZN39_INTERNAL_499229ba_4_k_cu_3ced0075_59774cuda3std3__45__cpo5beginE:
	.zero		1
	.type		_ZN39_INTERNAL_499229ba_4_k_cu_3ced0075_59774cuda3std3__441_GLOBAL__N__499229ba_4_k_cu_3ced0075_59776ignoreE,@object
	.size		_ZN39_INTERNAL_499229ba_4_k_cu_3ced0075_59774cuda3std3__441_GLOBAL__N__499229ba_4_k_cu_3ced0075_59776ignoreE,(_ZN39_INTERNAL_499229ba_4_k_cu_3ced0075_59774cute7productE - _ZN39_INTERNAL_499229ba_4_k_cu_3ced0075_59774cuda3std3__441_GLOBAL__N__499229ba_4_k_cu_3ced0075_59776ignoreE)
_ZN39_INTERNAL_499229ba_4_k_cu_3ced0075_59774cuda3std3__441_GLOBAL__N__499229ba_4_k_cu_3ced0075_59776ignoreE:
	.zero		1
	.type		_ZN39_INTERNAL_499229ba_4_k_cu_3ced0075_59774cute7productE,@object
	.size		_ZN39_INTERNAL_499229ba_4_k_cu_3ced0075_59774cute7productE,(_ZN39_INTERNAL_499229ba_4_k_cu_3ced0075_59774cuda3std3__45__cpo3endE - _ZN39_INTERNAL_499229ba_4_k_cu_3ced0075_59774cute7productE)
_ZN39_INTERNAL_499229ba_4_k_cu_3ced0075_59774cute7productE:
	.zero		1
	.type		_ZN39_INTERNAL_499229ba_4_k_cu_3ced0075_59774cuda3std3__45__cpo3endE,@object
	.size		_ZN39_INTERNAL_499229ba_4_k_cu_3ced0075_59774cuda3std3__45__cpo3endE,(_ZN39_INTERNAL_499229ba_4_k_cu_3ced0075_59774cuda3std3__419piecewise_constructE - _ZN39_INTERNAL_499229ba_4_k_cu_3ced0075_59774cuda3std3__45__cpo3endE)
_ZN39_INTERNAL_499229ba_4_k_cu_3ced0075_59774cuda3std3__45__cpo3endE:
	.zero		1
	.type		_ZN39_INTERNAL_499229ba_4_k_cu_3ced0075_59774cuda3std3__419piecewise_constructE,@object
	.size		_ZN39_INTERNAL_499229ba_4_k_cu_3ced0075_59774cuda3std3__419piecewise_constructE,(_ZN39_INTERNAL_499229ba_4_k_cu_3ced0075_59774cuda3std3__45__cpo4cendE - _ZN39_INTERNAL_499229ba_4_k_cu_3ced0075_59774cuda3std3__419piecewise_constructE)
_ZN39_INTERNAL_499229ba_4_k_cu_3ced0075_59774cuda3std3__419piecewise_constructE:
	.zero		1
	.type		_ZN39_INTERNAL_499229ba_4_k_cu_3ced0075_59774cuda3std3__45__cpo4cendE,@object
	.size		_ZN39_INTERNAL_499229ba_4_k_cu_3ced0075_59774cuda3std3__45__cpo4cendE,(_ZN39_INTERNAL_499229ba_4_k_cu_3ced0075_59774cuda3std6ranges3__45__cpo4swapE - _ZN39_INTERNAL_499229ba_4_k_cu_3ced0075_59774cuda3std3__45__cpo4cendE)
_ZN39_INTERNAL_499229ba_4_k_cu_3ced0075_59774cuda3std3__45__cpo4cendE:
	.zero		1
	.type		_ZN39_INTERNAL_499229ba_4_k_cu_3ced0075_59774cuda3std6ranges3__45__cpo4swapE,@object
	.size		_ZN39_INTERNAL_499229ba_4_k_cu_3ced0075_59774cuda3std6ranges3__45__cpo4swapE,(.L_8 - _ZN39_INTERNAL_499229ba_4_k_cu_3ced0075_59774cuda3std6ranges3__45__cpo4swapE)
_ZN39_INTERNAL_499229ba_4_k_cu_3ced0075_59774cuda3std6ranges3__45__cpo4swapE:
	.zero		1
.L_8:


//--------------------- .nv.constant0._ZN7cutlass13device_kernelINS_4gemm6kernel13GemmUniversalIN4cute5tupleIJiiiiEEENS1_10collective13CollectiveMmaINS1_34MainloopSm90TmaGmmaWarpSpecializedILi15ENS5_IJNS4_1CILi1EEESB_SB_EEENS1_35KernelTmaWarpSpecializedCooperativeEEENS5_IJNSA_ILi256EEENSA_ILi224EEENSA_ILi16EEEEEENS_10bfloat16_tENS5_IJlSB_lEEESJ_SK_NS4_8TiledMMAINS4_8MMA_AtomIJNS4_4SM904GMMA27MMA_64x32x16_F32BF16BF16_SSILNSO_5MajorE0ELSQ_0ELNSO_7ScaleInE1ELSR_1EEEEEENS4_6LayoutINS5_IJNSA_ILi2EEESB_SB_EEENS5_IJSB_NSA_ILi0EEESX_EEEEENS5_IJNS4_10UnderscoreES10_S10_EEEEENS4_13SM90_TMA_LOADENS4_14ComposedLayoutINS4_7SwizzleILi1ELi4ELi3EEENS4_18smem_ptr_flag_bitsILi16EEENSU_INS5_IJNSA_ILi8EEESH_EEENS5_IJSH_SB_EEEEEEEvNS4_8identityES13_S1D_vS1E_EENS_8epilogue10collective6detail29Sm90TmaWarpSpecializedAdapterINS1H_15DefaultEpilogueISJ_SK_SK_NS1G_6thread17LinearCombinationISJ_Li1EffLNS1L_9ScaleType4KindE0ELNS_15FloatRoundStyleE2ESJ_EENS1_15EpilogueDefaultEEEEEvvEEEEvNT_6ParamsE --------------------------
	.section	.nv.constant0._ZN7cutlass13device_kernelINS_4gemm6kernel13GemmUniversalIN4cute5tupleIJiiiiEEENS1_10collective13CollectiveMmaINS1_34MainloopSm90TmaGmmaWarpSpecializedILi15ENS5_IJNS4_1CILi1EEESB_SB_EEENS1_35KernelTmaWarpSpecializedCooperativeEEENS5_IJNSA_ILi256EEENSA_ILi224EEENSA_ILi16EEEEEENS_10bfloat16_tENS5_IJlSB_lEEESJ_SK_NS4_8TiledMMAINS4_8MMA_AtomIJNS4_4SM904GMMA27MMA_64x32x16_F32BF16BF16_SSILNSO_5MajorE0ELSQ_0ELNSO_7ScaleInE1ELSR_1EEEEEENS4_6LayoutINS5_IJNSA_ILi2EEESB_SB_EEENS5_IJSB_NSA_ILi0EEESX_EEEEENS5_IJNS4_10UnderscoreES10_S10_EEEEENS4_13SM90_TMA_LOADENS4_14ComposedLayoutINS4_7SwizzleILi1ELi4ELi3EEENS4_18smem_ptr_flag_bitsILi16EEENSU_INS5_IJNSA_ILi8EEESH_EEENS5_IJSH_SB_EEEEEEEvNS4_8identityES13_S1D_vS1E_EENS_8epilogue10collective6detail29Sm90TmaWarpSpecializedAdapterINS1H_15DefaultEpilogueISJ_SK_SK_NS1G_6thread17LinearCombinationISJ_Li1EffLNS1L_9ScaleType4KindE0ELNS_15FloatRoundStyleE2ESJ_EENS1_15EpilogueDefaultEEEEEvvEEEEvNT_6ParamsE,"a",@progbits
	.sectionflags	@""
	.align	4
.nv.constant0._ZN7cutlass13device_kernelINS_4gemm6kernel13GemmUniversalIN4cute5tupleIJiiiiEEENS1_10collective13CollectiveMmaINS1_34MainloopSm90TmaGmmaWarpSpecializedILi15ENS5_IJNS4_1CILi1EEESB_SB_EEENS1_35KernelTmaWarpSpecializedCooperativeEEENS5_IJNSA_ILi256EEENSA_ILi224EEENSA_ILi16EEEEEENS_10bfloat16_tENS5_IJlSB_lEEESJ_SK_NS4_8TiledMMAINS4_8MMA_AtomIJNS4_4SM904GMMA27MMA_64x32x16_F32BF16BF16_SSILNSO_5MajorE0ELSQ_0ELNSO_7ScaleInE1ELSR_1EEEEEENS4_6LayoutINS5_IJNSA_ILi2EEESB_SB_EEENS5_IJSB_NSA_ILi0EEESX_EEEEENS5_IJNS4_10UnderscoreES10_S10_EEEEENS4_13SM90_TMA_LOADENS4_14ComposedLayoutINS4_7SwizzleILi1ELi4ELi3EEENS4_18smem_ptr_flag_bitsILi16EEENSU_INS5_IJNSA_ILi8EEESH_EEENS5_IJSH_SB_EEEEEEEvNS4_8identityES13_S1D_vS1E_EENS_8epilogue10collective6detail29Sm90TmaWarpSpecializedAdapterINS1H_15DefaultEpilogueISJ_SK_SK_NS1G_6thread17LinearCombinationISJ_Li1EffLNS1L_9ScaleType4KindE0ELNS_15FloatRoundStyleE2ESJ_EENS1_15EpilogueDefaultEEEEEvvEEEEvNT_6ParamsE:
	.zero		1664


//--------------------- SYMBOLS --------------------------

	.type		.nv.reservedSmem.offset0,@object
	.size		.nv.reservedSmem.offset0,0x4
	.type		__assertfail,@function
